// auto-generated by cutlass_sweep.gemm — config: {"arch": "sm_90", "cluster_m": 2, "cluster_n": 1, "dtype": "tf32", "dtype_b": "tf32", "layout": "nt", "stages": 0, "tile_k": 64, "tile_m": 256, "tile_n": 64}
#include "cutlass/cutlass.h"
#include "cutlass/gemm/collective/collective_builder.hpp"
#include "cutlass/gemm/device/gemm_universal_adapter.h"
#include "cutlass/gemm/kernel/gemm_universal.hpp"
#include "cutlass/epilogue/collective/collective_builder.hpp"

using ElemA = cutlass::tfloat32_t;
using ElemB = cutlass::tfloat32_t;
using ElemCD = cutlass::tfloat32_t;
using Acc  = float;
using TileShape    = cute::Shape<cute::_256, cute::_64, cute::_64>;
using ClusterShape = cute::Shape<cute::_2, cute::_1, cute::_1>;

using CollectiveEpilogue = typename cutlass::epilogue::collective::CollectiveBuilder<
    cutlass::arch::Sm90, cutlass::arch::OpClassTensorOp,
    TileShape, ClusterShape,
    cutlass::epilogue::collective::EpilogueTileAuto,
    Acc, Acc,
    ElemCD, cutlass::layout::RowMajor, 128 / cutlass::sizeof_bits<ElemCD>::value,
    ElemCD, cutlass::layout::RowMajor, 128 / cutlass::sizeof_bits<ElemCD>::value,
    cutlass::epilogue::collective::EpilogueScheduleAuto
  >::CollectiveOp;

using CollectiveMainloop = typename cutlass::gemm::collective::CollectiveBuilder<
    cutlass::arch::Sm90, cutlass::arch::OpClassTensorOp,
    ElemA, cutlass::layout::RowMajor, 128 / cutlass::sizeof_bits<ElemA>::value,
    ElemB, cutlass::layout::ColumnMajor, 128 / cutlass::sizeof_bits<ElemB>::value,
    Acc,
    TileShape, ClusterShape,
    cutlass::gemm::collective::StageCountAutoCarveout<static_cast<int>(sizeof(typename CollectiveEpilogue::SharedStorage))>,
    cutlass::gemm::collective::KernelScheduleAuto
  >::CollectiveOp;

using GemmKernel = cutlass::gemm::kernel::GemmUniversal<
    cute::Shape<int,int,int,int>,
    CollectiveMainloop,
    CollectiveEpilogue
>;
using Gemm = cutlass::gemm::device::GemmUniversalAdapter<GemmKernel>;

// Force the device kernel symbol into the cubin without needing a host main.
auto* _anchor = &cutlass::device_kernel<GemmKernel>;


// ===== COMPILED SASS (sm_90a) =====

	.target	sm_90a

	.elftype	@"ET_EXEC"


//--------------------- .note.nv.tkinfo           --------------------------
	.section	.note.nv.tkinfo,"",@"SHT_NOTE"
	.sectionflags	@"SHF_NOTE_NV_TKINFO"
	.tkinfo
        /*0018*/ 	.word	0x00000002
        /*0030*/ 	.string	""
        /*0030*/ 	.string	"ptxas"
        /*0030*/ 	.string	"Cuda compilation tools, release 13.0, V13.0.88"
        /*0030*/ 	.string	"Build cuda_13.0.r13.0/compiler.36424714_0"
        /*0030*/ 	.string	"-arch sm_90a -m 64 "



//--------------------- .note.nv.cuinfo           --------------------------
	.section	.note.nv.cuinfo,"",@"SHT_NOTE"
	.sectionflags	@"SHF_NOTE_NV_CUINFO"
        /*0018*/ 	.short	0x0002
        /*001a*/ 	.short	0x005a
        /*001c*/ 	.short	0x0082
	.zero		2


//--------------------- .nv.info                  --------------------------
	.section	.nv.info,"",@"SHT_CUDA_INFO"
	.align	4


	//----- nvinfo : EIATTR_REGCOUNT
	.align		4
        /*0000*/ 	.byte	0x04, 0x2f
        /*0002*/ 	.short	(.L_15 - .L_14)
	.align		4
.L_14:
        /*0004*/ 	.word	index@(_ZN7cutlass13device_kernelINS_4gemm6kernel13GemmUniversalIN4cute5tupleIJiiiiEEENS1_10collective13CollectiveMmaINS1_34MainloopSm90TmaGmmaWarpSpecializedILi2ENS5_IJNS4_1CILi2EEENSA_ILi1EEESC_EEENS1_35KernelTmaWarpSpecializedCooperativeEEENS5_IJNSA_ILi256EEENSA_ILi64EEESH_EEENS_10tfloat32_tENS5_IJlSC_lEEESJ_SK_NS4_8TiledMMAINS4_8MMA_AtomIJNS4_4SM904GMMA29MMA_64x64x8_F32TF32TF32_SS_TNILNSO_7ScaleInE1ELSQ_1EEEEEENS4_6LayoutISD_NS5_IJSC_NSA_ILi0EEESU_EEEEENS5_IJNS4_10UnderscoreESX_SX_EEEEENS4_13SM90_TMA_LOADENS4_14ComposedLayoutINS4_7SwizzleILi3ELi4ELi3EEENS4_18smem_ptr_flag_bitsILi32EEENST_INS5_IJNSA_ILi8EEENSA_ILi32EEEEEENS5_IJS17_SC_EEEEEEEvNS4_8identityENS4_23SM90_TMA_LOAD_MULTICASTES1B_vS1C_EENS_8epilogue10collective6detail29Sm90TmaWarpSpecializedAdapterINS1G_15DefaultEpilogueISJ_SK_SK_NS1F_6thread17LinearCombinationISJ_Li1EffLNS1K_9ScaleType4KindE0ELNS_15FloatRoundStyleE2ESJ_EENS1_15EpilogueDefaultEEEEEvvEEEEvNT_6ParamsE)
        /*0008*/ 	.word	0x000000a8


	//----- nvinfo : EIATTR_FRAME_SIZE
	.align		4
.L_15:
        /*000c*/ 	.byte	0x04, 0x11
        /*000e*/ 	.short	(.L_17 - .L_16)
	.align		4
.L_16:
        /*0010*/ 	.word	index@(_ZN7cutlass13device_kernelINS_4gemm6kernel13GemmUniversalIN4cute5tupleIJiiiiEEENS1_10collective13CollectiveMmaINS1_34MainloopSm90TmaGmmaWarpSpecializedILi2ENS5_IJNS4_1CILi2EEENSA_ILi1EEESC_EEENS1_35KernelTmaWarpSpecializedCooperativeEEENS5_IJNSA_ILi256EEENSA_ILi64EEESH_EEENS_10tfloat32_tENS5_IJlSC_lEEESJ_SK_NS4_8TiledMMAINS4_8MMA_AtomIJNS4_4SM904GMMA29MMA_64x64x8_F32TF32TF32_SS_TNILNSO_7ScaleInE1ELSQ_1EEEEEENS4_6LayoutISD_NS5_IJSC_NSA_ILi0EEESU_EEEEENS5_IJNS4_10UnderscoreESX_SX_EEEEENS4_13SM90_TMA_LOADENS4_14ComposedLayoutINS4_7SwizzleILi3ELi4ELi3EEENS4_18smem_ptr_flag_bitsILi32EEENST_INS5_IJNSA_ILi8EEENSA_ILi32EEEEEENS5_IJS17_SC_EEEEEEEvNS4_8identityENS4_23SM90_TMA_LOAD_MULTICASTES1B_vS1C_EENS_8epilogue10collective6detail29Sm90TmaWarpSpecializedAdapterINS1G_15DefaultEpilogueISJ_SK_SK_NS1F_6thread17LinearCombinationISJ_Li1EffLNS1K_9ScaleType4KindE0ELNS_15FloatRoundStyleE2ESJ_EENS1_15EpilogueDefaultEEEEEvvEEEEvNT_6ParamsE)
        /*0014*/ 	.word	0x00000000


	//----- nvinfo : EIATTR_MIN_STACK_SIZE
	.align		4
.L_17:
        /*0018*/ 	.byte	0x04, 0x12
        /*001a*/ 	.short	(.L_19 - .L_18)
	.align		4
.L_18:
        /*001c*/ 	.word	index@(_ZN7cutlass13device_kernelINS_4gemm6kernel13GemmUniversalIN4cute5tupleIJiiiiEEENS1_10collective13CollectiveMmaINS1_34MainloopSm90TmaGmmaWarpSpecializedILi2ENS5_IJNS4_1CILi2EEENSA_ILi1EEESC_EEENS1_35KernelTmaWarpSpecializedCooperativeEEENS5_IJNSA_ILi256EEENSA_ILi64EEESH_EEENS_10tfloat32_tENS5_IJlSC_lEEESJ_SK_NS4_8TiledMMAINS4_8MMA_AtomIJNS4_4SM904GMMA29MMA_64x64x8_F32TF32TF32_SS_TNILNSO_7ScaleInE1ELSQ_1EEEEEENS4_6LayoutISD_NS5_IJSC_NSA_ILi0EEESU_EEEEENS5_IJNS4_10UnderscoreESX_SX_EEEEENS4_13SM90_TMA_LOADENS4_14ComposedLayoutINS4_7SwizzleILi3ELi4ELi3EEENS4_18smem_ptr_flag_bitsILi32EEENST_INS5_IJNSA_ILi8EEENSA_ILi32EEEEEENS5_IJS17_SC_EEEEEEEvNS4_8identityENS4_23SM90_TMA_LOAD_MULTICASTES1B_vS1C_EENS_8epilogue10collective6detail29Sm90TmaWarpSpecializedAdapterINS1G_15DefaultEpilogueISJ_SK_SK_NS1F_6thread17LinearCombinationISJ_Li1EffLNS1K_9ScaleType4KindE0ELNS_15FloatRoundStyleE2ESJ_EENS1_15EpilogueDefaultEEEEEvvEEEEvNT_6ParamsE)
        /*0020*/ 	.word	0x00000000
.L_19:


//--------------------- .nv.compat                --------------------------
	.section	.nv.compat,"",@"SHT_CUDA_COMPAT_INFO"
	.align	4
        /*0000*/ 	.byte	0x02, 0x09, 0x01, 0x00, 0x02, 0x02, 0x04, 0x00, 0x02, 0x05, 0x05, 0x00, 0x03, 0x07, 0x01, 0x01
        /*0010*/ 	.byte	0x02, 0x03, 0x01, 0x00, 0x02, 0x06, 0x01, 0x00, 0x04, 0x0b, 0x08, 0x00, 0x00, 0x00, 0x00, 0x00
        /*0020*/ 	.byte	0x00, 0x00, 0x00, 0x00


//--------------------- .nv.info._ZN7cutlass13device_kernelINS_4gemm6kernel13GemmUniversalIN4cute5tupleIJiiiiEEENS1_10collective13CollectiveMmaINS1_34MainloopSm90TmaGmmaWarpSpecializedILi2ENS5_IJNS4_1CILi2EEENSA_ILi1EEESC_EEENS1_35KernelTmaWarpSpecializedCooperativeEEENS5_IJNSA_ILi256EEENSA_ILi64EEESH_EEENS_10tfloat32_tENS5_IJlSC_lEEESJ_SK_NS4_8TiledMMAINS4_8MMA_AtomIJNS4_4SM904GMMA29MMA_64x64x8_F32TF32TF32_SS_TNILNSO_7ScaleInE1ELSQ_1EEEEEENS4_6LayoutISD_NS5_IJSC_NSA_ILi0EEESU_EEEEENS5_IJNS4_10UnderscoreESX_SX_EEEEENS4_13SM90_TMA_LOADENS4_14ComposedLayoutINS4_7SwizzleILi3ELi4ELi3EEENS4_18smem_ptr_flag_bitsILi32EEENST_INS5_IJNSA_ILi8EEENSA_ILi32EEEEEENS5_IJS17_SC_EEEEEEEvNS4_8identityENS4_23SM90_TMA_LOAD_MULTICASTES1B_vS1C_EENS_8epilogue10collective6detail29Sm90TmaWarpSpecializedAdapterINS1G_15DefaultEpilogueISJ_SK_SK_NS1F_6thread17LinearCombinationISJ_Li1EffLNS1K_9ScaleType4KindE0ELNS_15FloatRoundStyleE2ESJ_EENS1_15EpilogueDefaultEEEEEvvEEEEvNT_6ParamsE --------------------------
	.section	.nv.info._ZN7cutlass13device_kernelINS_4gemm6kernel13GemmUniversalIN4cute5tupleIJiiiiEEENS1_10collective13CollectiveMmaINS1_34MainloopSm90TmaGmmaWarpSpecializedILi2ENS5_IJNS4_1CILi2EEENSA_ILi1EEESC_EEENS1_35KernelTmaWarpSpecializedCooperativeEEENS5_IJNSA_ILi256EEENSA_ILi64EEESH_EEENS_10tfloat32_tENS5_IJlSC_lEEESJ_SK_NS4_8TiledMMAINS4_8MMA_AtomIJNS4_4SM904GMMA29MMA_64x64x8_F32TF32TF32_SS_TNILNSO_7ScaleInE1ELSQ_1EEEEEENS4_6LayoutISD_NS5_IJSC_NSA_ILi0EEESU_EEEEENS5_IJNS4_10UnderscoreESX_SX_EEEEENS4_13SM90_TMA_LOADENS4_14ComposedLayoutINS4_7SwizzleILi3ELi4ELi3EEENS4_18smem_ptr_flag_bitsILi32EEENST_INS5_IJNSA_ILi8EEENSA_ILi32EEEEEENS5_IJS17_SC_EEEEEEEvNS4_8identityENS4_23SM90_TMA_LOAD_MULTICASTES1B_vS1C_EENS_8epilogue10collective6detail29Sm90TmaWarpSpecializedAdapterINS1G_15DefaultEpilogueISJ_SK_SK_NS1F_6thread17LinearCombinationISJ_Li1EffLNS1K_9ScaleType4KindE0ELNS_15FloatRoundStyleE2ESJ_EENS1_15EpilogueDefaultEEEEEvvEEEEvNT_6ParamsE,"",@"SHT_CUDA_INFO"
	.sectionflags	@""
	.align	4


	//----- nvinfo : EIATTR_CUDA_API_VERSION
	.align		4
        /*0000*/ 	.byte	0x04, 0x37
        /*0002*/ 	.short	(.L_21 - .L_20)
.L_20:
        /*0004*/ 	.word	0x00000082


	//----- nvinfo : EIATTR_KPARAM_INFO
	.align		4
.L_21:
        /*0008*/ 	.byte	0x04, 0x17
        /*000a*/ 	.short	(.L_23 - .L_22)
.L_22:
        /*000c*/ 	.word	0x00000000
        /*0010*/ 	.short	0x0000
        /*0012*/ 	.short	0x0070
        /*0014*/ 	.byte	0x00, 0xf0, 0x01, 0x10


	//----- nvinfo : EIATTR_SPARSE_MMA_MASK
	.align		4
.L_23:
        /*0018*/ 	.byte	0x03, 0x50
        /*001a*/ 	.short	0x0000


	//----- nvinfo : EIATTR_MAXREG_COUNT
	.align		4
        /*001c*/ 	.byte	0x03, 0x1b
        /*001e*/ 	.short	0x00a8


	//----- nvinfo : EIATTR_NUM_BARRIERS
	.align		4
        /*0020*/ 	.byte	0x02, 0x4c
        /*0022*/ 	.byte	0x01
	.zero		1


	//----- nvinfo : EIATTR_EXTERNS
	.align		4
        /*0024*/ 	.byte	0x04, 0x0f
        /*0026*/ 	.short	(.L_25 - .L_24)


	//   ....[0]....
	.align		4
.L_24:
        /*0028*/ 	.word	index@(__assertfail)


	//----- nvinfo : EIATTR_MERCURY_ISA_VERSION
	.align		4
.L_25:
        /*002c*/ 	.byte	0x03, 0x5f
        /*002e*/ 	.short	0x0101


	//----- nvinfo : EIATTR_INT_WARP_WIDE_INSTR_OFFSETS
	.align		4
        /*0030*/ 	.byte	0x04, 0x31
        /*0032*/ 	.short	(.L_27 - .L_26)


	//   ....[0]....
.L_26:
        /*0034*/ 	.word	0x00000450


	//   ....[1]....
        /*0038*/ 	.word	0x00000570


	//   ....[2]....
        /*003c*/ 	.word	0x00000670


	//   ....[3]....
        /*0040*/ 	.word	0x00002890


	//----- nvinfo : EIATTR_COOP_GROUP_MASK_REGIDS
	.align		4
.L_27:
        /*0044*/ 	.byte	0x04, 0x29
        /*0046*/ 	.short	(.L_29 - .L_28)


	//   ....[0]....
.L_28:
        /*0048*/ 	.word	0xffffffff


	//   ....[1]....
        /*004c*/ 	.word	0xffffffff


	//   ....[2]....
        /*0050*/ 	.word	0xffffffff


	//   ....[3]....
        /*0054*/ 	.word	0xffffffff


	//   ....[4]....
        /*0058*/ 	.word	0xffffffff


	//   ....[5]....
        /*005c*/ 	.word	0xffffffff


	//----- nvinfo : EIATTR_COOP_GROUP_INSTR_OFFSETS
	.align		4
.L_29:
        /*0060*/ 	.byte	0x04, 0x28
        /*0062*/ 	.short	(.L_31 - .L_30)


	//   ....[0]....
.L_30:
        /*0064*/ 	.word	0x00000060


	//   ....[1]....
        /*0068*/ 	.word	0x00000070


	//   ....[2]....
        /*006c*/ 	.word	0x00000130


	//   ....[3]....
        /*0070*/ 	.word	0x00000290


	//   ....[4]....
        /*0074*/ 	.word	0x000007c0


	//   ....[5]....
        /*0078*/ 	.word	0x00001480


	//----- nvinfo : EIATTR_REG_RECONFIG
	.align		4
.L_31:
        /*007c*/ 	.byte	0x01, 0x54
	.zero		2


	//----- nvinfo : EIATTR_SYSCALL_OFFSETS
	.align		4
        /*0080*/ 	.byte	0x04, 0x46
        /*0082*/ 	.short	(.L_33 - .L_32)


	//   ....[0]....
.L_32:
        /*0084*/ 	.word	0x00001670


	//----- nvinfo : EIATTR_MBARRIER_INSTR_OFFSETS
	.align		4
.L_33:
        /*0088*/ 	.byte	0x04, 0x39
        /*008a*/ 	.short	(.L_35 - .L_34)


	//   ....[0]....
.L_34:
        /*008c*/ 	.word	0x00000230
        /*0090*/ 	.word	0x000000ff
        /*0094*/ 	.word	0x00000000
        /*0098*/ 	.short	0x0100
        /*009a*/ 	.byte	0x08
	.zero		1


	//   ....[1]....
        /*009c*/ 	.word	0x00000240
        /*00a0*/ 	.word	0x000000ff
        /*00a4*/ 	.word	0x00000010
        /*00a8*/ 	.short	0x0100
        /*00aa*/ 	.byte	0x08
	.zero		1


	//   ....[2]....
        /*00ac*/ 	.word	0x00000250
        /*00b0*/ 	.word	0x000000ff
        /*00b4*/ 	.word	0x00000008
        /*00b8*/ 	.short	0x0100
        /*00ba*/ 	.byte	0x08
	.zero		1


	//   ....[3]....
        /*00bc*/ 	.word	0x00000260
        /*00c0*/ 	.word	0x000000ff
        /*00c4*/ 	.word	0x00000018
        /*00c8*/ 	.short	0x0100
        /*00ca*/ 	.byte	0x08
	.zero		1


	//   ....[4]....
        /*00cc*/ 	.word	0x000006f0
        /*00d0*/ 	.word	0x000000ff
        /*00d4*/ 	.word	0x00000030
        /*00d8*/ 	.short	0x0100
        /*00da*/ 	.byte	0x06
	.zero		1


	//   ....[5]....
        /*00dc*/ 	.word	0x00000770
        /*00e0*/ 	.word	0x000000ff
        /*00e4*/ 	.word	0x00000038
        /*00e8*/ 	.short	0x0100
        /*00ea*/ 	.byte	0x06
	.zero		1


	//   ....[6]....
        /*00ec*/ 	.word	0x00001730
        /*00f0*/ 	.word	0x00000003
        /*00f4*/ 	.word	0x00000000
        /*00f8*/ 	.short	0x010a
        /*00fa*/ 	.byte	0x3f
	.zero		1


	//   ....[7]....
        /*00fc*/ 	.word	0x00001790
        /*0100*/ 	.word	0x00000003
        /*0104*/ 	.word	0x00000000
        /*0108*/ 	.short	0x010a
        /*010a*/ 	.byte	0x3f
	.zero		1


	//   ....[8]....
        /*010c*/ 	.word	0x00001fe0
        /*0110*/ 	.word	0x00000005
        /*0114*/ 	.word	0x00000000
        /*0118*/ 	.short	0x010a
        /*011a*/ 	.byte	0x3f
	.zero		1


	//   ....[9]....
        /*011c*/ 	.word	0x00002020
        /*0120*/ 	.word	0x00000005
        /*0124*/ 	.word	0x00000000
        /*0128*/ 	.short	0x010a
        /*012a*/ 	.byte	0x3f
	.zero		1


	//   ....[10]....
        /*012c*/ 	.word	0x00002740
        /*0130*/ 	.word	0x00000004
        /*0134*/ 	.word	0x00000000
        /*0138*/ 	.short	0x0101
        /*013a*/ 	.byte	0x3f
	.zero		1


	//   ....[11]....
        /*013c*/ 	.word	0x00002900
        /*0140*/ 	.word	0x00000000
        /*0144*/ 	.word	0x00000000
        /*0148*/ 	.short	0x0101
        /*014a*/ 	.byte	0x3f
	.zero		1


	//   ....[12]....
        /*014c*/ 	.word	0x00008240
        /*0150*/ 	.word	0x00000017
        /*0154*/ 	.word	0x00000010
        /*0158*/ 	.short	0x010a
        /*015a*/ 	.byte	0x3f
	.zero		1


	//   ....[13]....
        /*015c*/ 	.word	0x000086c0
        /*0160*/ 	.word	0x00000005
        /*0164*/ 	.word	0x00000038
        /*0168*/ 	.short	0x0101
        /*016a*/ 	.byte	0x3f
	.zero		1


	//   ....[14]....
        /*016c*/ 	.word	0x00008de0
        /*0170*/ 	.word	0x00000007
        /*0174*/ 	.word	0x00000000
        /*0178*/ 	.short	0x010a
        /*017a*/ 	.byte	0x3f
	.zero		1


	//   ....[15]....
        /*017c*/ 	.word	0x00008e60
        /*0180*/ 	.word	0x00000005
        /*0184*/ 	.word	0x00000000
        /*0188*/ 	.short	0x010a
        /*018a*/ 	.byte	0x3f
	.zero		1


	//   ....[16]....
        /*018c*/ 	.word	0x00008ec0
        /*0190*/ 	.word	0x00000003
        /*0194*/ 	.word	0x00000000
        /*0198*/ 	.short	0x010a
        /*019a*/ 	.byte	0x3f
	.zero		1


	//   ....[17]....
        /*019c*/ 	.word	0x00008f10
        /*01a0*/ 	.word	0x00000005
        /*01a4*/ 	.word	0x00000000
        /*01a8*/ 	.short	0x010a
        /*01aa*/ 	.byte	0x3f
	.zero		1


	//   ....[18]....
        /*01ac*/ 	.word	0x00008fe0
        /*01b0*/ 	.word	0x00000017
        /*01b4*/ 	.word	0x00000010
        /*01b8*/ 	.short	0x010a
        /*01ba*/ 	.byte	0x3f
	.zero		1


	//   ....[19]....
        /*01bc*/ 	.word	0x000090b0
        /*01c0*/ 	.word	0x00000007
        /*01c4*/ 	.word	0x00000000
        /*01c8*/ 	.short	0x010a
        /*01ca*/ 	.byte	0x3f
	.zero		1


	//----- nvinfo : EIATTR_NUM_MBARRIERS
	.align		4
.L_35:
        /*01cc*/ 	.byte	0x03, 0x38
        /*01ce*/ 	.short	0x0006


	//----- nvinfo : EIATTR_EXIT_INSTR_OFFSETS
	.align		4
        /*01d0*/ 	.byte	0x04, 0x1c
        /*01d2*/ 	.short	(.L_37 - .L_36)


	//   ....[0]....
.L_36:
        /*01d4*/ 	.word	0x000009a0


	//   ....[1]....
        /*01d8*/ 	.word	0x000011c0


	//   ....[2]....
        /*01dc*/ 	.word	0x000079c0


	//   ....[3]....
        /*01e0*/ 	.word	0x00007f20


	//   ....[4]....
        /*01e4*/ 	.word	0x00008eb0


	//----- nvinfo : EIATTR_MAX_THREADS
	.align		4
.L_37:
        /*01e8*/ 	.byte	0x04, 0x05
        /*01ea*/ 	.short	(.L_39 - .L_38)
.L_38:
        /*01ec*/ 	.word	0x00000180
        /*01f0*/ 	.word	0x00000001
        /*01f4*/ 	.word	0x00000001


	//----- nvinfo : EIATTR_CRS_STACK_SIZE
	.align		4
.L_39:
        /*01f8*/ 	.byte	0x04, 0x1e
        /*01fa*/ 	.short	(.L_41 - .L_40)
.L_40:
        /*01fc*/ 	.word	0x00000000


	//----- nvinfo : EIATTR_CBANK_PARAM_SIZE
	.align		4
.L_41:
        /*0200*/ 	.byte	0x03, 0x19
        /*0202*/ 	.short	0x0470


	//----- nvinfo : EIATTR_PARAM_CBANK
	.align		4
        /*0204*/ 	.byte	0x04, 0x0a
        /*0206*/ 	.short	(.L_43 - .L_42)
	.align		4
.L_42:
        /*0208*/ 	.word	index@(.nv.constant0._ZN7cutlass13device_kernelINS_4gemm6kernel13GemmUniversalIN4cute5tupleIJiiiiEEENS1_10collective13CollectiveMmaINS1_34MainloopSm90TmaGmmaWarpSpecializedILi2ENS5_IJNS4_1CILi2EEENSA_ILi1EEESC_EEENS1_35KernelTmaWarpSpecializedCooperativeEEENS5_IJNSA_ILi256EEENSA_ILi64EEESH_EEENS_10tfloat32_tENS5_IJlSC_lEEESJ_SK_NS4_8TiledMMAINS4_8MMA_AtomIJNS4_4SM904GMMA29MMA_64x64x8_F32TF32TF32_SS_TNILNSO_7ScaleInE1ELSQ_1EEEEEENS4_6LayoutISD_NS5_IJSC_NSA_ILi0EEESU_EEEEENS5_IJNS4_10UnderscoreESX_SX_EEEEENS4_13SM90_TMA_LOADENS4_14ComposedLayoutINS4_7SwizzleILi3ELi4ELi3EEENS4_18smem_ptr_flag_bitsILi32EEENST_INS5_IJNSA_ILi8EEENSA_ILi32EEEEEENS5_IJS17_SC_EEEEEEEvNS4_8identityENS4_23SM90_TMA_LOAD_MULTICASTES1B_vS1C_EENS_8epilogue10collective6detail29Sm90TmaWarpSpecializedAdapterINS1G_15DefaultEpilogueISJ_SK_SK_NS1F_6thread17LinearCombinationISJ_Li1EffLNS1K_9ScaleType4KindE0ELNS_15FloatRoundStyleE2ESJ_EENS1_15EpilogueDefaultEEEEEvvEEEEvNT_6ParamsE)
        /*020c*/ 	.short	0x0210
        /*020e*/ 	.short	0x0470


	//----- nvinfo : EIATTR_SW_WAR
	.align		4
.L_43:
        /*0210*/ 	.byte	0x04, 0x36
        /*0212*/ 	.short	(.L_45 - .L_44)
.L_44:
        /*0214*/ 	.word	0x00000008
.L_45:


//--------------------- .nv.callgraph             --------------------------
	.section	.nv.callgraph,"",@"SHT_CUDA_CALLGRAPH"
	.align	4
	.sectionentsize	8
	.align		4
        /*0000*/ 	.word	0x00000000
	.align		4
        /*0004*/ 	.word	0xffffffff
	.align		4
        /*0008*/ 	.word	index@(_ZN7cutlass13device_kernelINS_4gemm6kernel13GemmUniversalIN4cute5tupleIJiiiiEEENS1_10collective13CollectiveMmaINS1_34MainloopSm90TmaGmmaWarpSpecializedILi2ENS5_IJNS4_1CILi2EEENSA_ILi1EEESC_EEENS1_35KernelTmaWarpSpecializedCooperativeEEENS5_IJNSA_ILi256EEENSA_ILi64EEESH_EEENS_10tfloat32_tENS5_IJlSC_lEEESJ_SK_NS4_8TiledMMAINS4_8MMA_AtomIJNS4_4SM904GMMA29MMA_64x64x8_F32TF32TF32_SS_TNILNSO_7ScaleInE1ELSQ_1EEEEEENS4_6LayoutISD_NS5_IJSC_NSA_ILi0EEESU_EEEEENS5_IJNS4_10UnderscoreESX_SX_EEEEENS4_13SM90_TMA_LOADENS4_14ComposedLayoutINS4_7SwizzleILi3ELi4ELi3EEENS4_18smem_ptr_flag_bitsILi32EEENST_INS5_IJNSA_ILi8EEENSA_ILi32EEEEEENS5_IJS17_SC_EEEEEEEvNS4_8identityENS4_23SM90_TMA_LOAD_MULTICASTES1B_vS1C_EENS_8epilogue10collective6detail29Sm90TmaWarpSpecializedAdapterINS1G_15DefaultEpilogueISJ_SK_SK_NS1F_6thread17LinearCombinationISJ_Li1EffLNS1K_9ScaleType4KindE0ELNS_15FloatRoundStyleE2ESJ_EENS1_15EpilogueDefaultEEEEEvvEEEEvNT_6ParamsE)
	.align		4
        /*000c*/ 	.word	index@(__assertfail)
	.align		4
        /*0010*/ 	.word	0x00000000
	.align		4
        /*0014*/ 	.word	0xfffffffe
	.align		4
        /*0018*/ 	.word	0x00000000
	.align		4
        /*001c*/ 	.word	0xfffffffd
	.align		4
        /*0020*/ 	.word	0x00000000
	.align		4
        /*0024*/ 	.word	0xfffffffc


//--------------------- .nv.constant4             --------------------------
	.section	.nv.constant4,"a",@progbits
	.align	8
	.align		8
.nv.constant4:
        /*0000*/ 	.dword	__assertfail
	.align		8
        /*0008*/ 	.dword	__unnamed_1
	.align		8
        /*0010*/ 	.dword	_ZN40_INTERNAL_ef0f4aae_4_k_cu_c55c6289_258944cuda3std3__45__cpo5beginE
	.align		8
        /*0018*/ 	.dword	_ZN40_INTERNAL_ef0f4aae_4_k_cu_c55c6289_258944cuda3std3__45__cpo3endE
	.align		8
        /*0020*/ 	.dword	_ZN40_INTERNAL_ef0f4aae_4_k_cu_c55c6289_258944cuda3std3__45__cpo6cbeginE
	.align		8
        /*0028*/ 	.dword	_ZN40_INTERNAL_ef0f4aae_4_k_cu_c55c6289_258944cuda3std3__45__cpo4cendE
	.align		8
        /*0030*/ 	.dword	_ZN40_INTERNAL_ef0f4aae_4_k_cu_c55c6289_258944cuda3std3__442_GLOBAL__N__ef0f4aae_4_k_cu_c55c6289_258946ignoreE
	.align		8
        /*0038*/ 	.dword	_ZN40_INTERNAL_ef0f4aae_4_k_cu_c55c6289_258944cuda3std3__419piecewise_constructE
	.align		8
        /*0040*/ 	.dword	_ZN40_INTERNAL_ef0f4aae_4_k_cu_c55c6289_258944cuda3std3__48in_placeE
	.align		8
        /*0048*/ 	.dword	_ZN40_INTERNAL_ef0f4aae_4_k_cu_c55c6289_258944cuda3std6ranges3__45__cpo4swapE
	.align		8
        /*0050*/ 	.dword	_ZN40_INTERNAL_ef0f4aae_4_k_cu_c55c6289_258944cuda3std6ranges3__45__cpo9iter_moveE
	.align		8
        /*0058*/ 	.dword	_ZN40_INTERNAL_ef0f4aae_4_k_cu_c55c6289_258944cute7productE
	.align		8
        /*0060*/ 	.dword	_ZN40_INTERNAL_ef0f4aae_4_k_cu_c55c6289_258944cute1_E
	.align		8
        /*0068*/ 	.dword	$str$22
	.align		8
        /*0070*/ 	.dword	$str$23


//--------------------- .text._ZN7cutlass13device_kernelINS_4gemm6kernel13GemmUniversalIN4cute5tupleIJiiiiEEENS1_10collective13CollectiveMmaINS1_34MainloopSm90TmaGmmaWarpSpecializedILi2ENS5_IJNS4_1CILi2EEENSA_ILi1EEESC_EEENS1_35KernelTmaWarpSpecializedCooperativeEEENS5_IJNSA_ILi256EEENSA_ILi64EEESH_EEENS_10tfloat32_tENS5_IJlSC_lEEESJ_SK_NS4_8TiledMMAINS4_8MMA_AtomIJNS4_4SM904GMMA29MMA_64x64x8_F32TF32TF32_SS_TNILNSO_7ScaleInE1ELSQ_1EEEEEENS4_6LayoutISD_NS5_IJSC_NSA_ILi0EEESU_EEEEENS5_IJNS4_10UnderscoreESX_SX_EEEEENS4_13SM90_TMA_LOADENS4_14ComposedLayoutINS4_7SwizzleILi3ELi4ELi3EEENS4_18smem_ptr_flag_bitsILi32EEENST_INS5_IJNSA_ILi8EEENSA_ILi32EEEEEENS5_IJS17_SC_EEEEEEEvNS4_8identityENS4_23SM90_TMA_LOAD_MULTICASTES1B_vS1C_EENS_8epilogue10collective6detail29Sm90TmaWarpSpecializedAdapterINS1G_15DefaultEpilogueISJ_SK_SK_NS1F_6thread17LinearCombinationISJ_Li1EffLNS1K_9ScaleType4KindE0ELNS_15FloatRoundStyleE2ESJ_EENS1_15EpilogueDefaultEEEEEvvEEEEvNT_6ParamsE --------------------------
	.section	.text._ZN7cutlass13device_kernelINS_4gemm6kernel13GemmUniversalIN4cute5tupleIJiiiiEEENS1_10collective13CollectiveMmaINS1_34MainloopSm90TmaGmmaWarpSpecializedILi2ENS5_IJNS4_1CILi2EEENSA_ILi1EEESC_EEENS1_35KernelTmaWarpSpecializedCooperativeEEENS5_IJNSA_ILi256EEENSA_ILi64EEESH_EEENS_10tfloat32_tENS5_IJlSC_lEEESJ_SK_NS4_8TiledMMAINS4_8MMA_AtomIJNS4_4SM904GMMA29MMA_64x64x8_F32TF32TF32_SS_TNILNSO_7ScaleInE1ELSQ_1EEEEEENS4_6LayoutISD_NS5_IJSC_NSA_ILi0EEESU_EEEEENS5_IJNS4_10UnderscoreESX_SX_EEEEENS4_13SM90_TMA_LOADENS4_14ComposedLayoutINS4_7SwizzleILi3ELi4ELi3EEENS4_18smem_ptr_flag_bitsILi32EEENST_INS5_IJNSA_ILi8EEENSA_ILi32EEEEEENS5_IJS17_SC_EEEEEEEvNS4_8identityENS4_23SM90_TMA_LOAD_MULTICASTES1B_vS1C_EENS_8epilogue10collective6detail29Sm90TmaWarpSpecializedAdapterINS1G_15DefaultEpilogueISJ_SK_SK_NS1F_6thread17LinearCombinationISJ_Li1EffLNS1K_9ScaleType4KindE0ELNS_15FloatRoundStyleE2ESJ_EENS1_15EpilogueDefaultEEEEEvvEEEEvNT_6ParamsE,"ax",@progbits
	.align	128
.text._ZN7cutlass13device_kernelINS_4gemm6kernel13GemmUniversalIN4cute5tupleIJiiiiEEENS1_10collective13CollectiveMmaINS1_34MainloopSm90TmaGmmaWarpSpecializedILi2ENS5_IJNS4_1CILi2EEENSA_ILi1EEESC_EEENS1_35KernelTmaWarpSpecializedCooperativeEEENS5_IJNSA_ILi256EEENSA_ILi64EEESH_EEENS_10tfloat32_tENS5_IJlSC_lEEESJ_SK_NS4_8TiledMMAINS4_8MMA_AtomIJNS4_4SM904GMMA29MMA_64x64x8_F32TF32TF32_SS_TNILNSO_7ScaleInE1ELSQ_1EEEEEENS4_6LayoutISD_NS5_IJSC_NSA_ILi0EEESU_EEEEENS5_IJNS4_10UnderscoreESX_SX_EEEEENS4_13SM90_TMA_LOADENS4_14ComposedLayoutINS4_7SwizzleILi3ELi4ELi3EEENS4_18smem_ptr_flag_bitsILi32EEENST_INS5_IJNSA_ILi8EEENSA_ILi32EEEEEENS5_IJS17_SC_EEEEEEEvNS4_8identityENS4_23SM90_TMA_LOAD_MULTICASTES1B_vS1C_EENS_8epilogue10collective6detail29Sm90TmaWarpSpecializedAdapterINS1G_15DefaultEpilogueISJ_SK_SK_NS1F_6thread17LinearCombinationISJ_Li1EffLNS1K_9ScaleType4KindE0ELNS_15FloatRoundStyleE2ESJ_EENS1_15EpilogueDefaultEEEEEvvEEEEvNT_6ParamsE:
        .type           _ZN7cutlass13device_kernelINS_4gemm6kernel13GemmUniversalIN4cute5tupleIJiiiiEEENS1_10collective13CollectiveMmaINS1_34MainloopSm90TmaGmmaWarpSpecializedILi2ENS5_IJNS4_1CILi2EEENSA_ILi1EEESC_EEENS1_35KernelTmaWarpSpecializedCooperativeEEENS5_IJNSA_ILi256EEENSA_ILi64EEESH_EEENS_10tfloat32_tENS5_IJlSC_lEEESJ_SK_NS4_8TiledMMAINS4_8MMA_AtomIJNS4_4SM904GMMA29MMA_64x64x8_F32TF32TF32_SS_TNILNSO_7ScaleInE1ELSQ_1EEEEEENS4_6LayoutISD_NS5_IJSC_NSA_ILi0EEESU_EEEEENS5_IJNS4_10UnderscoreESX_SX_EEEEENS4_13SM90_TMA_LOADENS4_14ComposedLayoutINS4_7SwizzleILi3ELi4ELi3EEENS4_18smem_ptr_flag_bitsILi32EEENST_INS5_IJNSA_ILi8EEENSA_ILi32EEEEEENS5_IJS17_SC_EEEEEEEvNS4_8identityENS4_23SM90_TMA_LOAD_MULTICASTES1B_vS1C_EENS_8epilogue10collective6detail29Sm90TmaWarpSpecializedAdapterINS1G_15DefaultEpilogueISJ_SK_SK_NS1F_6thread17LinearCombinationISJ_Li1EffLNS1K_9ScaleType4KindE0ELNS_15FloatRoundStyleE2ESJ_EENS1_15EpilogueDefaultEEEEEvvEEEEvNT_6ParamsE,@function
        .size           _ZN7cutlass13device_kernelINS_4gemm6kernel13GemmUniversalIN4cute5tupleIJiiiiEEENS1_10collective13CollectiveMmaINS1_34MainloopSm90TmaGmmaWarpSpecializedILi2ENS5_IJNS4_1CILi2EEENSA_ILi1EEESC_EEENS1_35KernelTmaWarpSpecializedCooperativeEEENS5_IJNSA_ILi256EEENSA_ILi64EEESH_EEENS_10tfloat32_tENS5_IJlSC_lEEESJ_SK_NS4_8TiledMMAINS4_8MMA_AtomIJNS4_4SM904GMMA29MMA_64x64x8_F32TF32TF32_SS_TNILNSO_7ScaleInE1ELSQ_1EEEEEENS4_6LayoutISD_NS5_IJSC_NSA_ILi0EEESU_EEEEENS5_IJNS4_10UnderscoreESX_SX_EEEEENS4_13SM90_TMA_LOADENS4_14ComposedLayoutINS4_7SwizzleILi3ELi4ELi3EEENS4_18smem_ptr_flag_bitsILi32EEENST_INS5_IJNSA_ILi8EEENSA_ILi32EEEEEENS5_IJS17_SC_EEEEEEEvNS4_8identityENS4_23SM90_TMA_LOAD_MULTICASTES1B_vS1C_EENS_8epilogue10collective6detail29Sm90TmaWarpSpecializedAdapterINS1G_15DefaultEpilogueISJ_SK_SK_NS1F_6thread17LinearCombinationISJ_Li1EffLNS1K_9ScaleType4KindE0ELNS_15FloatRoundStyleE2ESJ_EENS1_15EpilogueDefaultEEEEEvvEEEEvNT_6ParamsE,(.L_x_191 - _ZN7cutlass13device_kernelINS_4gemm6kernel13GemmUniversalIN4cute5tupleIJiiiiEEENS1_10collective13CollectiveMmaINS1_34MainloopSm90TmaGmmaWarpSpecializedILi2ENS5_IJNS4_1CILi2EEENSA_ILi1EEESC_EEENS1_35KernelTmaWarpSpecializedCooperativeEEENS5_IJNSA_ILi256EEENSA_ILi64EEESH_EEENS_10tfloat32_tENS5_IJlSC_lEEESJ_SK_NS4_8TiledMMAINS4_8MMA_AtomIJNS4_4SM904GMMA29MMA_64x64x8_F32TF32TF32_SS_TNILNSO_7ScaleInE1ELSQ_1EEEEEENS4_6LayoutISD_NS5_IJSC_NSA_ILi0EEESU_EEEEENS5_IJNS4_10UnderscoreESX_SX_EEEEENS4_13SM90_TMA_LOADENS4_14ComposedLayoutINS4_7SwizzleILi3ELi4ELi3EEENS4_18smem_ptr_flag_bitsILi32EEENST_INS5_IJNSA_ILi8EEENSA_ILi32EEEEEENS5_IJS17_SC_EEEEEEEvNS4_8identityENS4_23SM90_TMA_LOAD_MULTICASTES1B_vS1C_EENS_8epilogue10collective6detail29Sm90TmaWarpSpecializedAdapterINS1G_15DefaultEpilogueISJ_SK_SK_NS1F_6thread17LinearCombinationISJ_Li1EffLNS1K_9ScaleType4KindE0ELNS_15FloatRoundStyleE2ESJ_EENS1_15EpilogueDefaultEEEEEvvEEEEvNT_6ParamsE)
        .other          _ZN7cutlass13device_kernelINS_4gemm6kernel13GemmUniversalIN4cute5tupleIJiiiiEEENS1_10collective13CollectiveMmaINS1_34MainloopSm90TmaGmmaWarpSpecializedILi2ENS5_IJNS4_1CILi2EEENSA_ILi1EEESC_EEENS1_35KernelTmaWarpSpecializedCooperativeEEENS5_IJNSA_ILi256EEENSA_ILi64EEESH_EEENS_10tfloat32_tENS5_IJlSC_lEEESJ_SK_NS4_8TiledMMAINS4_8MMA_AtomIJNS4_4SM904GMMA29MMA_64x64x8_F32TF32TF32_SS_TNILNSO_7ScaleInE1ELSQ_1EEEEEENS4_6LayoutISD_NS5_IJSC_NSA_ILi0EEESU_EEEEENS5_IJNS4_10UnderscoreESX_SX_EEEEENS4_13SM90_TMA_LOADENS4_14ComposedLayoutINS4_7SwizzleILi3ELi4ELi3EEENS4_18smem_ptr_flag_bitsILi32EEENST_INS5_IJNSA_ILi8EEENSA_ILi32EEEEEENS5_IJS17_SC_EEEEEEEvNS4_8identityENS4_23SM90_TMA_LOAD_MULTICASTES1B_vS1C_EENS_8epilogue10collective6detail29Sm90TmaWarpSpecializedAdapterINS1G_15DefaultEpilogueISJ_SK_SK_NS1F_6thread17LinearCombinationISJ_Li1EffLNS1K_9ScaleType4KindE0ELNS_15FloatRoundStyleE2ESJ_EENS1_15EpilogueDefaultEEEEEvvEEEEvNT_6ParamsE,@"STO_CUDA_ENTRY STV_DEFAULT"
_ZN7cutlass13device_kernelINS_4gemm6kernel13GemmUniversalIN4cute5tupleIJiiiiEEENS1_10collective13CollectiveMmaINS1_34MainloopSm90TmaGmmaWarpSpecializedILi2ENS5_IJNS4_1CILi2EEENSA_ILi1EEESC_EEENS1_35KernelTmaWarpSpecializedCooperativeEEENS5_IJNSA_ILi256EEENSA_ILi64EEESH_EEENS_10tfloat32_tENS5_IJlSC_lEEESJ_SK_NS4_8TiledMMAINS4_8MMA_AtomIJNS4_4SM904GMMA29MMA_64x64x8_F32TF32TF32_SS_TNILNSO_7ScaleInE1ELSQ_1EEEEEENS4_6LayoutISD_NS5_IJSC_NSA_ILi0EEESU_EEEEENS5_IJNS4_10UnderscoreESX_SX_EEEEENS4_13SM90_TMA_LOADENS4_14ComposedLayoutINS4_7SwizzleILi3ELi4ELi3EEENS4_18smem_ptr_flag_bitsILi32EEENST_INS5_IJNSA_ILi8EEENSA_ILi32EEEEEENS5_IJS17_SC_EEEEEEEvNS4_8identityENS4_23SM90_TMA_LOAD_MULTICASTES1B_vS1C_EENS_8epilogue10collective6detail29Sm90TmaWarpSpecializedAdapterINS1G_15DefaultEpilogueISJ_SK_SK_NS1F_6thread17LinearCombinationISJ_Li1EffLNS1K_9ScaleType4KindE0ELNS_15FloatRoundStyleE2ESJ_EENS1_15EpilogueDefaultEEEEEvvEEEEvNT_6ParamsE:
[----:B------:R-:W0:Y:S01]  /*0000*/  LDC R1, c[0x0][0x28] ;  /* 0x00000a00ff017b82 */ /* 0x000e220000000800 */
[----:B------:R-:W1:Y:S01]  /*0010*/  S2R R98, SR_TID.X ;  /* 0x0000000000627919 */ /* 0x000e620000002100 */
[----:B------:R-:W-:Y:S01]  /*0020*/  ELECT P0, URZ, PT ;  /* 0x00000000003f782f */ /* 0x000fe20003800000 */
[----:B------:R-:W-:Y:S01]  /*0030*/  BSSY B0, `(.L_x_0) ;  /* 0x000000f000007945 */ /* 0x000fe20003800000 */
[--C-:B-1----:R-:W-:Y:S02]  /*0040*/  SHF.R.U32.HI R0, RZ, 0x5, R98.reuse ;  /* 0x00000005ff007819 */ /* 0x102fe40000011662 */
[----:B------:R-:W-:-:S03]  /*0050*/  SHF.R.U32.HI R6, RZ, 0x7, R98 ;  /* 0x00000007ff067819 */ /* 0x000fc60000011662 */
[----:B------:R-:W1:Y:S04]  /*0060*/  SHFL.IDX PT, R3, R0, RZ, 0x1f ;  /* 0x00001fff00037589 */ /* 0x000e6800000e0000 */
[----:B------:R2:W3:Y:S01]  /*0070*/  SHFL.IDX PT, R2, R6, RZ, 0x1f ;  /* 0x00001fff06027589 */ /* 0x0004e200000e0000 */
[----:B-1----:R-:W-:-:S13]  /*0080*/  ISETP.NE.OR P0, PT, R3, RZ, !P0 ;  /* 0x000000ff0300720c */ /* 0x002fda0004705670 */
[----:B0-23--:R-:W-:Y:S05]  /*0090*/  @P0 BRA `(.L_x_1) ;  /* 0x0000000000200947 */ /* 0x00dfea0003800000 */
[----:B------:R-:W-:Y:S02]  /*00a0*/  ULDC.64 UR4, c[0x0][0x198] ;  /* 0x0000660000047ab9 */ /* 0x000fe40000000a00 */
[----:B------:R-:W-:Y:S02]  /*00b0*/  UIADD3 UR6, UP0, UR4, 0xf0, URZ ;  /* 0x000000f004067890 */ /* 0x000fe4000ff1e03f */
[----:B------:R-:W-:Y:S02]  /*00c0*/  UIADD3 UR4, UP1, UR4, 0x1f0, URZ ;  /* 0x000001f004047890 */ /* 0x000fe4000ff3e03f */
[----:B------:R-:W-:Y:S02]  /*00d0*/  UIADD3.X UR7, URZ, UR5, URZ, UP0, !UPT ;  /* 0x000000053f077290 */ /* 0x000fe400087fe43f */
[----:B------:R-:W-:-:S07]  /*00e0*/  UIADD3.X UR5, URZ, UR5, URZ, UP1, !UPT ;  /* 0x000000053f057290 */ /* 0x000fce0008ffe43f */
[----:B------:R0:W-:Y:S02]  /*00f0*/  UTMACCTL.PF [UR6] ;  /* 0x00000000060079b9 */ /* 0x0001e40008040000 */
[----:B------:R0:W-:Y:S02]  /*0100*/  UTMACCTL.PF [UR4] ;  /* 0x00000000040079b9 */ /* 0x0001e40008040000 */
[----:B0-----:R-:W-:Y:S01]  /*0110*/  NOP ;  /* 0x0000000000007918 */ /* 0x001fe20000000000 */
.L_x_1:
[----:B------:R-:W-:Y:S05]  /*0120*/  BSYNC B0 ;  /* 0x0000000000007941 */ /* 0x000fea0003800000 */
.L_x_0:
[----:B------:R-:W0:Y:S02]  /*0130*/  SHFL.IDX PT, R5, R0, RZ, 0x1f ;  /* 0x00001fff00057589 */ /* 0x000e2400000e0000 */
[----:B0-----:R-:W-:-:S13]  /*0140*/  ISETP.NE.AND P0, PT, R5, RZ, PT ;  /* 0x000000ff0500720c */ /* 0x001fda0003f05270 */
[----:B------:R-:W-:Y:S05]  /*0150*/  @P0 BRA `(.L_x_2) ;  /* 0x0000000000480947 */ /* 0x000fea0003800000 */
[----:B------:R-:W0:Y:S01]  /*0160*/  S2UR UR8, SR_CgaCtaId ;  /* 0x00000000000879c3 */ /* 0x000e220000008800 */
[----:B------:R-:W-:Y:S01]  /*0170*/  UMOV UR4, 0x400 ;  /* 0x0000040000047882 */ /* 0x000fe20000000000 */
[----:B------:R-:W-:Y:S01]  /*0180*/  UMOV UR5, 0x1 ;  /* 0x0000000100057882 */ /* 0x000fe20000000000 */
[----:B------:R-:W-:Y:S01]  /*0190*/  UMOV UR6, 0x4 ;  /* 0x0000000400067882 */ /* 0x000fe20000000000 */
[----:B------:R-:W-:Y:S01]  /*01a0*/  ELECT P0, URZ, PT ;  /* 0x00000000003f782f */ /* 0x000fe20003800000 */
[----:B------:R-:W-:-:S04]  /*01b0*/  UIADD3 UR6, -UR6, 0x100000, URZ ;  /* 0x0010000006067890 */ /* 0x000fc8000fffe13f */
[----:B------:R-:W-:Y:S02]  /*01c0*/  USHF.L.U32 UR7, UR6, 0xb, URZ ;  /* 0x0000000b06077899 */ /* 0x000fe4000800063f */
[----:B------:R-:W-:Y:S02]  /*01d0*/  USHF.L.U32 UR6, UR6, 0x1, URZ ;  /* 0x0000000106067899 */ /* 0x000fe4000800063f */
[----:B0-----:R-:W-:Y:S02]  /*01e0*/  ULEA UR8, UR8, UR4, 0x18 ;  /* 0x0000000408087291 */ /* 0x001fe4000f8ec03f */
[----:B------:R-:W-:-:S04]  /*01f0*/  UIADD3 UR4, -UR5, 0x100000, URZ ;  /* 0x0010000005047890 */ /* 0x000fc8000fffe13f */
[----:B------:R-:W-:Y:S02]  /*0200*/  USHF.L.U32 UR5, UR4, 0xb, URZ ;  /* 0x0000000b04057899 */ /* 0x000fe4000800063f */
[----:B------:R-:W-:Y:S01]  /*0210*/  USHF.L.U32 UR4, UR4, 0x1, URZ ;  /* 0x0000000104047899 */ /* 0x000fe2000800063f */
[----:B------:R-:W0:Y:S11]  /*0220*/  FENCE.VIEW.ASYNC.S ;  /* 0x00000000000073c6 */ /* 0x000e360000000000 */
[----:B0-----:R0:W1:Y:S01]  /*0230*/  SYNCS.EXCH.64 URZ, [UR8], UR4 ;  /* 0x00000004083f75b2 */ /* 0x0010620008000100 */
[----:B------:R0:W2:Y:S01]  /*0240*/  SYNCS.EXCH.64 URZ, [UR8+0x10], UR6 ;  /* 0x00001006083f75b2 */ /* 0x0000a20008000100 */
[----:B------:R0:W3:Y:S01]  /*0250*/  SYNCS.EXCH.64 URZ, [UR8+0x8], UR4 ;  /* 0x00000804083f75b2 */ /* 0x0000e20008000100 */
[----:B------:R0:W4:Y:S01]  /*0260*/  SYNCS.EXCH.64 URZ, [UR8+0x18], UR6 ;  /* 0x00001806083f75b2 */ /* 0x0001220008000100 */
[----:B------:R-:W-:Y:S01]  /*0270*/  NOP ;  /* 0x0000000000007918 */ /* 0x000fe20000000000 */
.L_x_2:
[----:B------:R-:W-:Y:S01]  /*0280*/  SHF.R.S32.HI R7, RZ, 0x1f, R98 ;  /* 0x0000001fff077819 */ /* 0x000fe20000011462 */
[----:B------:R-:W5:Y:S01]  /*0290*/  SHFL.IDX PT, R0, R0, RZ, 0x1f ;  /* 0x00001fff00007589 */ /* 0x000f6200000e0000 */
[----:B0-----:R-:W0:Y:S01]  /*02a0*/  S2UR UR8, SR_CTAID.X ;  /* 0x00000000000879c3 */ /* 0x001e220000002500 */
[----:B------:R-:W-:Y:S02]  /*02b0*/  ELECT P0, URZ, PT ;  /* 0x00000000003f782f */ /* 0x000fe40003800000 */
[----:B------:R-:W-:Y:S01]  /*02c0*/  LEA.HI R7, R7, R98, RZ, 0x7 ;  /* 0x0000006207077211 */ /* 0x000fe200078f38ff */
[----:B------:R-:W1:Y:S01]  /*02d0*/  S2R R4, SR_CTAID.Y ;  /* 0x0000000000047919 */ /* 0x000e620000002600 */
[----:B------:R-:W-:Y:S01]  /*02e0*/  SHF.R.S32.HI R10, RZ, 0x1f, R5 ;  /* 0x0000001fff0a7819 */ /* 0x000fe20000011405 */
[----:B------:R-:W-:Y:S01]  /*02f0*/  ULDC UR4, c[0x0][0x150] ;  /* 0x0000540000047ab9 */ /* 0x000fe20000000800 */
[----:B------:R-:W-:Y:S01]  /*0300*/  LOP3.LUT R7, R7, 0xffffff80, RZ, 0xc0, !PT ;  /* 0xffffff8007077812 */ /* 0x000fe200078ec0ff */
[----:B------:R-:W-:Y:S01]  /*0310*/  NOP ;  /* 0x0000000000007918 */ /* 0x000fe20000000000 */
[----:B------:R-:W-:Y:S01]  /*0320*/  LEA.HI R10, R10, R5, RZ, 0x2 ;  /* 0x000000050a0a7211 */ /* 0x000fe200078f10ff */
[----:B------:R-:W2:Y:S01]  /*0330*/  LDC R12, c[0x0][0x144] ;  /* 0x00005100ff0c7b82 */ /* 0x000ea20000000800 */
[----:B------:R-:W-:Y:S01]  /*0340*/  NOP ;  /* 0x0000000000007918 */ /* 0x000fe20000000000 */
[----:B------:R-:W-:Y:S01]  /*0350*/  IMAD.IADD R8, R98, 0x1, -R7 ;  /* 0x0000000162087824 */ /* 0x000fe200078e0a07 */
[----:B------:R-:W-:Y:S01]  /*0360*/  LOP3.LUT R10, R10, 0x3ffffffc, RZ, 0xc0, !PT ;  /* 0x3ffffffc0a0a7812 */ /* 0x000fe200078ec0ff */
[----:B------:R-:W-:Y:S01]  /*0370*/  IMAD.MOV.U32 R22, RZ, RZ, 0x1 ;  /* 0x00000001ff167424 */ /* 0x000fe200078e00ff */
[----:B------:R-:W-:-:S02]  /*0380*/  ISETP.NE.AND P3, PT, R2, RZ, PT ;  /* 0x000000ff0200720c */ /* 0x000fc40003f65270 */
[----:B------:R-:W-:Y:S01]  /*0390*/  SHF.R.S32.HI R7, RZ, 0x1f, R8 ;  /* 0x0000001fff077819 */ /* 0x000fe20000011408 */
[----:B------:R-:W-:Y:S01]  /*03a0*/  IMAD.IADD R10, R5, 0x1, -R10 ;  /* 0x00000001050a7824 */ /* 0x000fe200078e0a0a */
[----:B------:R-:W3:Y:S02]  /*03b0*/  LDC R14, c[0x0][0x140] ;  /* 0x00005000ff0e7b82 */ /* 0x000ee40000000800 */
[----:B------:R-:W-:Y:S02]  /*03c0*/  LEA.HI R7, R7, R8, RZ, 0x3 ;  /* 0x0000000807077211 */ /* 0x000fe400078f18ff */
[----:B-----5:R-:W-:Y:S02]  /*03d0*/  ISETP.NE.OR P0, PT, R0, RZ, !P0 ;  /* 0x000000ff0000720c */ /* 0x020fe40004705670 */
[----:B------:R-:W-:Y:S02]  /*03e0*/  SHF.R.S32.HI R0, RZ, 0x3, R7 ;  /* 0x00000003ff007819 */ /* 0x000fe40000011407 */
[----:B0-----:R-:W-:-:S02]  /*03f0*/  I2FP.F32.U32 R9, UR8 ;  /* 0x0000000800097c45 */ /* 0x001fc40008201000 */
[----:B------:R-:W-:-:S03]  /*0400*/  SHF.R.S32.HI R7, RZ, 0x1f, R7 ;  /* 0x0000001fff077819 */ /* 0x000fc60000011407 */
[----:B------:R-:W-:Y:S01]  /*0410*/  FMUL R11, R9, UR4 ;  /* 0x00000004090b7c20 */ /* 0x000fe20008400000 */
[----:B------:R-:W-:Y:S01]  /*0420*/  LEA.HI R7, R7, R0, RZ, 0x2 ;  /* 0x0000000007077211 */ /* 0x000fe200078f10ff */
[----:B------:R-:W-:Y:S01]  /*0430*/  ULDC UR4, c[0x0][0x154] ;  /* 0x0000550000047ab9 */ /* 0x000fe20000000800 */
[----:B-1----:R-:W-:Y:S01]  /*0440*/  I2FP.F32.U32 R13, R4 ;  /* 0x00000004000d7245 */ /* 0x002fe20000201000 */
[----:B------:R-:W-:Y:S01]  /*0450*/  VOTEU.ALL UP0, P0 ;  /* 0x00000000003f7886 */ /* 0x000fe20000000000 */
[----:B------:R-:W-:Y:S01]  /*0460*/  LOP3.LUT R7, R7, 0xfffffffc, RZ, 0xc0, !PT ;  /* 0xfffffffc07077812 */ /* 0x000fe200078ec0ff */
[----:B------:R-:W0:Y:S01]  /*0470*/  F2I.U32.TRUNC.NTZ R11, R11 ;  /* 0x0000000b000b7305 */ /* 0x000e22000020f000 */
[----:B------:R-:W1:Y:S01]  /*0480*/  LDC R9, c[0x0][0x148] ;  /* 0x00005200ff097b82 */ /* 0x000e620000000800 */
[----:B------:R-:W-:Y:S01]  /*0490*/  FMUL R13, R13, UR4 ;  /* 0x000000040d0d7c20 */ /* 0x000fe20008400000 */
[----:B------:R-:W-:Y:S01]  /*04a0*/  UMOV UR4, 0x20 ;  /* 0x0000002000047882 */ /* 0x000fe20000000000 */
[----:B------:R-:W-:Y:S01]  /*04b0*/  IMAD.IADD R7, R0, 0x1, -R7 ;  /* 0x0000000100077824 */ /* 0x000fe200078e0a07 */
[----:B------:R-:W-:Y:S01]  /*04c0*/  SHF.R.S32.HI R0, RZ, 0x1f, R3 ;  /* 0x0000001fff007819 */ /* 0x000fe20000011403 */
[----:B------:R-:W-:Y:S01]  /*04d0*/  @!UP0 UMOV UR6, 0x400 ;  /* 0x0000040000068882 */ /* 0x000fe20000000000 */
[----:B------:R-:W-:-:S04]  /*04e0*/  @!UP0 UIADD3 UR4, -UR4, 0x100000, URZ ;  /* 0x0010000004048890 */ /* 0x000fc8000fffe13f */
[----:B------:R-:W-:Y:S02]  /*04f0*/  @!UP0 USHF.L.U32 UR5, UR4, 0xb, URZ ;  /* 0x0000000b04058899 */ /* 0x000fe4000800063f */
[----:B------:R-:W-:Y:S01]  /*0500*/  @!UP0 USHF.L.U32 UR4, UR4, 0x1, URZ ;  /* 0x0000000104048899 */ /* 0x000fe2000800063f */
[----:B------:R-:W-:Y:S01]  /*0510*/  IMAD R10, R10, 0x4, R7 ;  /* 0x000000040a0a7824 */ /* 0x000fe200078e0207 */
[----:B------:R-:W5:Y:S01]  /*0520*/  @!UP0 S2UR UR7, SR_CgaCtaId ;  /* 0x00000000000789c3 */ /* 0x000f620000008800 */
[----:B------:R-:W4:Y:S01]  /*0530*/  F2I.U32.TRUNC.NTZ R13, R13 ;  /* 0x0000000d000d7305 */ /* 0x000f22000020f000 */
[----:B------:R-:W-:Y:S01]  /*0540*/  LEA.HI R0, R0, R3, RZ, 0x2 ;  /* 0x0000000300007211 */ /* 0x000fe200078f10ff */
[C---:B------:R-:W-:Y:S01]  /*0550*/  IMAD.SHL.U32 R19, R10.reuse, 0x4, RZ ;  /* 0x000000040a137824 */ /* 0x040fe200078e00ff */
[----:B------:R-:W-:Y:S01]  /*0560*/  LEA.HI R7, R10, R10, RZ, 0x1 ;  /* 0x0000000a0a077211 */ /* 0x000fe200078f08ff */
[----:B------:R-:W-:Y:S01]  /*0570*/  VOTEU.ALL UP1, P0 ;  /* 0x00000000003f7886 */ /* 0x000fe20000020000 */
[----:B0-----:R-:W-:Y:S01]  /*0580*/  IMAD.MOV R15, RZ, RZ, -R11 ;  /* 0x000000ffff0f7224 */ /* 0x001fe200078e0a0b */
[----:B------:R-:W-:-:S02]  /*0590*/  LOP3.LUT R0, R0, 0xfffffffc, RZ, 0xc0, !PT ;  /* 0xfffffffc00007812 */ /* 0x000fc400078ec0ff */
[----:B------:R-:W-:Y:S01]  /*05a0*/  LOP3.LUT R11, R7, 0xfffffffe, RZ, 0xc0, !PT ;  /* 0xfffffffe070b7812 */ /* 0x000fe200078ec0ff */
[----:B--2---:R-:W-:Y:S01]  /*05b0*/  IMAD R7, R12, R15, UR8 ;  /* 0x000000080c077e24 */ /* 0x004fe2000f8e020f */
[----:B------:R-:W-:Y:S01]  /*05c0*/  LOP3.LUT R19, R10, 0xc, R19, 0x78, !PT ;  /* 0x0000000c0a137812 */ /* 0x000fe200078e7813 */
[----:B------:R-:W-:Y:S01]  /*05d0*/  IMAD.IADD R3, R3, 0x1, -R0 ;  /* 0x0000000103037824 */ /* 0x000fe200078e0a00 */
[----:B---3--:R-:W-:Y:S01]  /*05e0*/  ISETP.EQ.U32.AND P2, PT, R14, 0x1, PT ;  /* 0x000000010e00780c */ /* 0x008fe20003f42070 */
[----:B------:R-:W-:Y:S02]  /*05f0*/  IMAD.IADD R12, R10, 0x1, -R11 ;  /* 0x000000010a0c7824 */ /* 0x000fe400078e0a0b */
[----:B----4-:R-:W-:Y:S01]  /*0600*/  IMAD.MOV R24, RZ, RZ, -R13 ;  /* 0x000000ffff187224 */ /* 0x010fe200078e0a0d */
[----:B------:R-:W-:Y:S02]  /*0610*/  ISETP.NE.AND P1, PT, R3, 0x3, PT ;  /* 0x000000030300780c */ /* 0x000fe40003f25270 */
[----:B------:R-:W-:Y:S01]  /*0620*/  ISETP.NE.AND P4, PT, R12, R7, PT ;  /* 0x000000070c00720c */ /* 0x000fe20003f85270 */
[----:B-1----:R-:W-:Y:S01]  /*0630*/  IMAD R11, R9, R24, R4 ;  /* 0x00000018090b7224 */ /* 0x002fe200078e0204 */
[----:B------:R-:W-:Y:S01]  /*0640*/  ISETP.EQ.OR P1, PT, R3, RZ, !P1 ;  /* 0x000000ff0300720c */ /* 0x000fe20004f22670 */
[----:B-----5:R-:W-:-:S03]  /*0650*/  @!UP0 ULEA UR6, UR7, UR6, 0x18 ;  /* 0x0000000607068291 */ /* 0x020fc6000f8ec03f */
[----:B------:R-:W-:Y:S01]  /*0660*/  ISETP.EQ.AND P1, PT, R2, RZ, P1 ;  /* 0x000000ff0200720c */ /* 0x000fe20000f22270 */
[----:B------:R-:W-:Y:S01]  /*0670*/  VOTEU.ALL UP0, P0 ;  /* 0x00000000003f7886 */ /* 0x000fe20000000000 */
[----:B------:R-:W-:Y:S01]  /*0680*/  LOP3.LUT P0, RZ, R8, 0x7, RZ, 0xc0, !PT ;  /* 0x0000000708ff7812 */ /* 0x000fe2000780c0ff */
[----:B------:R-:W-:Y:S01]  /*0690*/  VIADD R8, R2, 0xffffffff ;  /* 0xffffffff02087836 */ /* 0x000fe20000000000 */
[----:B------:R-:W-:Y:S02]  /*06a0*/  SEL R18, RZ, 0x1, !P1 ;  /* 0x00000001ff127807 */ /* 0x000fe40004800000 */
[C---:B------:R-:W-:Y:S02]  /*06b0*/  ISETP.LT.U32.AND P0, PT, R19.reuse, 0x2, !P0 ;  /* 0x000000021300780c */ /* 0x040fe40004701070 */
[----:B------:R-:W-:Y:S02]  /*06c0*/  @P4 LEA.HI R0, R19, R19, RZ, 0x1 ;  /* 0x0000001313004211 */ /* 0x000fe400078f08ff */
[----:B------:R-:W-:Y:S01]  /*06d0*/  ISETP.GE.U32.AND P6, PT, R8, 0x2, PT ;  /* 0x000000020800780c */ /* 0x000fe20003fc6070 */
[----:B------:R-:W0:Y:S02]  /*06e0*/  FENCE.VIEW.ASYNC.S ;  /* 0x00000000000073c6 */ /* 0x000e240000000000 */
[----:B0-----:R0:W1:Y:S01]  /*06f0*/  @!UP0 SYNCS.EXCH.64 URZ, [UR6+0x30], UR4 ;  /* 0x00003004063f85b2 */ /* 0x0010620008000100 */
[----:B------:R-:W-:-:S02]  /*0700*/  @P4 SHF.R.S32.HI R0, RZ, 0x1, R0 ;  /* 0x00000001ff004819 */ /* 0x000fc40000011400 */
[----:B------:R-:W-:Y:S02]  /*0710*/  SEL R18, R18, 0x2, P6 ;  /* 0x0000000212127807 */ /* 0x000fe40003000000 */
[----:B------:R-:W-:Y:S02]  /*0720*/  @P4 ISETP.NE.AND P5, PT, R0, R11, PT ;  /* 0x0000000b0000420c */ /* 0x000fe40003fa5270 */
[----:B------:R-:W-:Y:S02]  /*0730*/  SEL R11, RZ, 0x1, !P0 ;  /* 0x00000001ff0b7807 */ /* 0x000fe40004000000 */
[----:B------:R-:W-:Y:S02]  /*0740*/  @P4 SEL R22, RZ, 0x1, P5 ;  /* 0x00000001ff164807 */ /* 0x000fe40002800000 */
[----:B------:R-:W-:Y:S02]  /*0750*/  LOP3.LUT R0, R98, 0x7f, RZ, 0xc0, !PT ;  /* 0x0000007f62007812 */ /* 0x000fe400078ec0ff */
[----:B------:R-:W-:Y:S01]  /*0760*/  LOP3.LUT R22, R22, R11, RZ, 0xc0, !PT ;  /* 0x0000000b16167212 */ /* 0x000fe200078ec0ff */
[----:B------:R0:W2:Y:S01]  /*0770*/  @!UP1 SYNCS.EXCH.64 URZ, [UR6+0x38], UR4 ;  /* 0x00003804063f95b2 */ /* 0x0000a20008000100 */
[----:B------:R-:W-:Y:S01]  /*0780*/  NOP ;  /* 0x0000000000007918 */ /* 0x000fe20000000000 */
[----:B------:R-:W-:Y:S05]  /*0790*/  @!P2 BRA `(.L_x_3) ;  /* 0x000000000008a947 */ /* 0x000fea0003800000 */
[----:B-12---:R-:W-:Y:S01]  /*07a0*/  UCGABAR_ARV ;  /* 0x00000000000079c7 */ /* 0x006fe20008000000 */
[----:B------:R-:W-:Y:S05]  /*07b0*/  BRA `(.L_x_4) ;  /* 0x0000000000047947 */ /* 0x000fea0003800000 */
.L_x_3:
[----:B-12---:R-:W-:Y:S01]  /*07c0*/  NOP ;  /* 0x0000000000007918 */ /* 0x006fe20000000000 */
.L_x_4:
[----:B------:R-:W1:Y:S01]  /*07d0*/  LDC R2, c[0x0][0x65c] ;  /* 0x00019700ff027b82 */ /* 0x000e620000000800 */
[----:B------:R-:W-:Y:S01]  /*07e0*/  LOP3.LUT R5, R5, 0xfffff7ff, RZ, 0xc0, !PT ;  /* 0xfffff7ff05057812 */ /* 0x000fe200078ec0ff */
[----:B------:R-:W-:Y:S02]  /*07f0*/  IMAD.U32 R10, RZ, RZ, UR8 ;  /* 0x00000008ff0a7e24 */ /* 0x000fe4000f8e00ff */
[----:B------:R-:W-:Y:S01]  /*0800*/  IMAD.MOV.U32 R11, RZ, RZ, RZ ;  /* 0x000000ffff0b7224 */ /* 0x000fe200078e00ff */
[----:B-1----:R-:W-:-:S13]  /*0810*/  ISETP.NE.AND P1, PT, R2, 0x1, PT ;  /* 0x000000010200780c */ /* 0x002fda0003f25270 */
[----:B------:R-:W1:Y:S01]  /*0820*/  @P1 LDC R17, c[0x0][0x10] ;  /* 0x00000400ff111b82 */ /* 0x000e620000000800 */
[----:B------:R-:W-:Y:S01]  /*0830*/  @P1 LOP3.LUT R5, R5, 0x800, RZ, 0xfc, !PT ;  /* 0x0000080005051812 */ /* 0x000fe200078efcff */
[----:B------:R-:W-:Y:S02]  /*0840*/  @P1 IMAD.MOV.U32 R5, RZ, RZ, RZ ;  /* 0x000000ffff051224 */ /* 0x000fe400078e00ff */
[----:B------:R-:W-:-:S04]  /*0850*/  @P1 IMAD.MOV.U32 R15, RZ, RZ, RZ ;  /* 0x000000ffff0f1224 */ /* 0x000fc800078e00ff */
[----:B------:R-:W2:Y:S01]  /*0860*/  @!P1 LDC R13, c[0x0][0xc] ;  /* 0x00000300ff0d9b82 */ /* 0x000ea20000000800 */
[----:B0-----:R-:W-:Y:S01]  /*0870*/  ULDC UR4, c[0x0][0xc] ;  /* 0x0000030000047ab9 */ /* 0x001fe20000000800 */
[----:B------:R-:W-:Y:S01]  /*0880*/  ULDC UR5, c[0x0][0x10] ;  /* 0x0000040000057ab9 */ /* 0x000fe20000000800 */
[----:B------:R-:W-:Y:S01]  /*0890*/  ULDC UR6, c[0x0][0x14] ;  /* 0x0000050000067ab9 */ /* 0x000fe20000000800 */
[----:B------:R-:W-:-:S04]  /*08a0*/  UIMAD.WIDE.U32 UR4, UR4, UR5, URZ ;  /* 0x00000005040472a5 */ /* 0x000fc8000f8e003f */
[----:B------:R-:W-:Y:S02]  /*08b0*/  UIMAD.WIDE.U32 UR38, UR4, UR6, URZ ;  /* 0x00000006042672a5 */ /* 0x000fe4000f8e003f */
[----:B------:R-:W-:-:S04]  /*08c0*/  UIMAD UR41, UR5, UR6, URZ ;  /* 0x00000006052972a4 */ /* 0x000fc8000f8e023f */
[----:B------:R-:W-:Y:S01]  /*08d0*/  UIADD3 UR41, UR39, UR41, URZ ;  /* 0x0000002927297290 */ /* 0x000fe2000fffe03f */
[----:B-1----:R-:W-:-:S04]  /*08e0*/  @P1 IMAD.WIDE.U32 R16, R17, UR8, R4 ;  /* 0x0000000811101c25 */ /* 0x002fc8000f8e0004 */
[----:B------:R-:W-:Y:S02]  /*08f0*/  @P1 IMAD.IADD R17, R17, 0x1, R15 ;  /* 0x0000000111111824 */ /* 0x000fe400078e020f */
[----:B--2---:R-:W-:-:S04]  /*0900*/  @!P1 IMAD.WIDE.U32 R10, R4, R13, R10 ;  /* 0x0000000d040a9225 */ /* 0x004fc800078e000a */
[----:B------:R-:W-:Y:S02]  /*0910*/  @!P1 IMAD.MOV.U32 R16, RZ, RZ, R10 ;  /* 0x000000ffff109224 */ /* 0x000fe400078e000a */
[----:B------:R-:W-:Y:S01]  /*0920*/  @!P1 IMAD.MOV.U32 R17, RZ, RZ, R11 ;  /* 0x000000ffff119224 */ /* 0x000fe200078e000b */
[----:B------:R-:W-:Y:S06]  /*0930*/  @!P2 BRA `(.L_x_5) ;  /* 0x00000000000ca947 */ /* 0x000fec0003800000 */
[----:B------:R-:W-:Y:S01]  /*0940*/  UCGABAR_WAIT ;  /* 0x0000000000007dc7 */ /* 0x000fe20008000000 */
[----:B------:R-:W-:Y:S01]  /*0950*/  CCTL.IVALL ;  /* 0x00000000ff00798f */ /* 0x000fe20002000000 */
[----:B------:R-:W-:Y:S05]  /*0960*/  BRA `(.L_x_6) ;  /* 0x0000000000047947 */ /* 0x000fea0003800000 */
.L_x_5:
[----:B------:R-:W-:Y:S06]  /*0970*/  BAR.SYNC.DEFER_BLOCKING 0x0 ;  /* 0x0000000000007b1d */ /* 0x000fec0000010000 */
.L_x_6:
[----:B------:R-:W-:Y:S05]  /*0980*/  @!P3 BRA `(.L_x_7) ;  /* 0x000000700010b947 */ /* 0x000fea0003800000 */
[----:B------:R-:W-:-:S13]  /*0990*/  ISETP.GT.U32.AND P0, PT, R8, 0x1, PT ;  /* 0x000000010800780c */ /* 0x000fda0003f04070 */
[----:B------:R-:W-:Y:S05]  /*09a0*/  @P0 EXIT ;  /* 0x000000000000094d */ /* 0x000fea0003800000 */
[----:B------:R-:W-:Y:S01]  /*09b0*/  ULDC.64 UR4, c[0x0][0x650] ;  /* 0x0001940000047ab9 */ /* 0x000fe20000000a00 */
[----:B------:R-:W-:Y:S01]  /*09c0*/  PRMT R3, RZ, 0x7610, R3 ;  /* 0x00007610ff037816 */ /* 0x000fe20000000003 */
[----:B------:R-:W-:Y:S01]  /*09d0*/  IMAD.MOV.U32 R113, RZ, RZ, -0x1 ;  /* 0xffffffffff717424 */ /* 0x000fe200078e00ff */
[----:B------:R-:W-:Y:S01]  /*09e0*/  ISETP.GE.U32.AND P0, PT, R16, UR4, PT ;  /* 0x0000000410007c0c */ /* 0x000fe2000bf06070 */
[----:B------:R-:W-:Y:S02]  /*09f0*/  IMAD.MOV.U32 R103, RZ, RZ, -0x1 ;  /* 0xffffffffff677424 */ /* 0x000fe400078e00ff */
[----:B------:R-:W-:Y:S01]  /*0a00*/  IMAD.MOV.U32 R23, RZ, RZ, -0x1 ;  /* 0xffffffffff177424 */ /* 0x000fe200078e00ff */
[----:B------:R-:W-:-:S13]  /*0a10*/  ISETP.GE.U32.AND.EX P0, PT, R17, UR5, PT, P0 ;  /* 0x0000000511007c0c */ /* 0x000fda000bf06100 */
[----:B------:R-:W-:Y:S05]  /*0a20*/  @P0 BRA `(.L_x_8) ;  /* 0x00000004002c0947 */ /* 0x000fea0003800000 */
[----:B------:R-:W0:Y:S01]  /*0a30*/  LDC.64 R26, c[0x0][0x628] ;  /* 0x00018a00ff1a7b82 */ /* 0x000e220000000a00 */
[----:B------:R-:W-:Y:S02]  /*0a40*/  IMAD.MOV.U32 R10, RZ, RZ, R16 ;  /* 0x000000ffff0a7224 */ /* 0x000fe400078e0010 */
[----:B------:R-:W-:-:S05]  /*0a50*/  IMAD.MOV.U32 R11, RZ, RZ, R17 ;  /* 0x000000ffff0b7224 */ /* 0x000fca00078e0011 */
[----:B------:R-:W1:Y:S08]  /*0a60*/  LDC R8, c[0x0][0x630] ;  /* 0x00018c00ff087b82 */ /* 0x000e700000000800 */
[----:B------:R-:W2:Y:S01]  /*0a70*/  LDC.64 R28, c[0x0][0x620] ;  /* 0x00018800ff1c7b82 */ /* 0x000ea20000000a00 */
[----:B0-----:R-:W-:-:S04]  /*0a80*/  ISETP.NE.U32.AND P0, PT, R26, RZ, PT ;  /* 0x000000ff1a00720c */ /* 0x001fc80003f05070 */
[----:B------:R-:W-:-:S13]  /*0a90*/  ISETP.NE.AND.EX P0, PT, R27, RZ, PT, P0 ;  /* 0x000000ff1b00720c */ /* 0x000fda0003f05300 */
[----:B-12---:R-:W-:Y:S05]  /*0aa0*/  @!P0 BRA `(.L_x_9) ;  /* 0x0000000000288947 */ /* 0x006fea0003800000 */
[----:B------:R-:W0:Y:S02]  /*0ab0*/  LDC R3, c[0x0][0x634] ;  /* 0x00018d00ff037b82 */ /* 0x000e240000000800 */
[----:B0-----:R-:W-:-:S05]  /*0ac0*/  IADD3 R3, P0, R16, R3, RZ ;  /* 0x0000000310037210 */ /* 0x001fca0007f1e0ff */
[----:B------:R-:W-:-:S04]  /*0ad0*/  IMAD.X R21, RZ, RZ, R17, P0 ;  /* 0x000000ffff157224 */ /* 0x000fc800000e0611 */
[----:B------:R-:W-:-:S04]  /*0ae0*/  IMAD.WIDE.U32 R10, R21, R26, RZ ;  /* 0x0000001a150a7225 */ /* 0x000fc800078e00ff */
[----:B------:R-:W-:-:S04]  /*0af0*/  IMAD.WIDE.U32 R12, P0, R3, R27, R10 ;  /* 0x0000001b030c7225 */ /* 0x000fc8000780000a */
[----:B------:R-:W-:-:S04]  /*0b00*/  IMAD.WIDE.U32 R10, R3, R26, RZ ;  /* 0x0000001a030a7225 */ /* 0x000fc800078e00ff */
[----:B------:R-:W-:Y:S01]  /*0b10*/  IMAD.X R15, RZ, RZ, RZ, P0 ;  /* 0x000000ffff0f7224 */ /* 0x000fe200000e06ff */
[----:B------:R-:W-:Y:S01]  /*0b20*/  IADD3 RZ, P0, R11, R12, RZ ;  /* 0x0000000c0bff7210 */ /* 0x000fe20007f1e0ff */
[----:B------:R-:W-:-:S04]  /*0b30*/  IMAD.MOV.U32 R14, RZ, RZ, R13 ;  /* 0x000000ffff0e7224 */ /* 0x000fc800078e000d */
[----:B------:R-:W-:-:S08]  /*0b40*/  IMAD.WIDE.U32.X R10, R21, R27, R14, P0 ;  /* 0x0000001b150a7225 */ /* 0x000fd000000e040e */
.L_x_9:
[----:B------:R-:W0:Y:S01]  /*0b50*/  LDC.64 R32, c[0x0][0x640] ;  /* 0x00019000ff207b82 */ /* 0x000e220000000a00 */
[--C-:B------:R-:W-:Y:S01]  /*0b60*/  SHF.R.U64 R27, R10, R8, R11.reuse ;  /* 0x000000080a1b7219 */ /* 0x100fe2000000120b */
[----:B------:R-:W-:Y:S01]  /*0b70*/  IMAD R24, R9, R24, R4 ;  /* 0x0000001809187224 */ /* 0x000fe200078e0204 */
[----:B------:R-:W-:Y:S01]  /*0b80*/  SHF.R.U32.HI R3, RZ, R8, R11 ;  /* 0x00000008ff037219 */ /* 0x000fe2000001160b */
[----:B------:R-:W-:Y:S01]  /*0b90*/  IMAD.MOV.U32 R23, RZ, RZ, 0x1 ;  /* 0x00000001ff177424 */ /* 0x000fe200078e00ff */
[----:B------:R-:W-:-:S03]  /*0ba0*/  IADD3 R5, P0, RZ, -R27, RZ ;  /* 0x8000001bff057210 */ /* 0x000fc60007f1e0ff */
[----:B------:R-:W1:Y:S02]  /*0bb0*/  LDC R12, c[0x0][0x618] ;  /* 0x00018600ff0c7b82 */ /* 0x000e640000000800 */
[----:B------:R-:W-:Y:S02]  /*0bc0*/  IMAD.X R3, RZ, RZ, ~R3, P0 ;  /* 0x000000ffff037224 */ /* 0x000fe400000e0e03 */
[----:B------:R-:W-:-:S04]  /*0bd0*/  IMAD.WIDE.U32 R10, R5, R28, R16 ;  /* 0x0000001c050a7225 */ /* 0x000fc800078e0010 */
[----:B------:R-:W2:Y:S01]  /*0be0*/  LDC R20, c[0x0][0x608] ;  /* 0x00018200ff147b82 */ /* 0x000ea20000000800 */
[----:B------:R-:W-:Y:S02]  /*0bf0*/  IMAD R8, R3, R28, RZ ;  /* 0x0000001c03087224 */ /* 0x000fe400078e02ff */
[----:B------:R-:W-:Y:S02]  /*0c00*/  IMAD.MOV.U32 R3, RZ, RZ, -0x1 ;  /* 0xffffffffff037424 */ /* 0x000fe400078e00ff */
[----:B------:R-:W-:-:S03]  /*0c10*/  IMAD R5, R5, R29, R8 ;  /* 0x0000001d05057224 */ /* 0x000fc600078e0208 */
[----:B------:R-:W3:Y:S01]  /*0c20*/  LDC R30, c[0x0][0x658] ;  /* 0x00019600ff1e7b82 */ /* 0x000ee20000000800 */
[----:B------:R-:W-:Y:S01]  /*0c30*/  IMAD.IADD R5, R11, 0x1, R5 ;  /* 0x000000010b057824 */ /* 0x000fe200078e0205 */
[----:B0-----:R-:W-:-:S04]  /*0c40*/  ISETP.NE.U32.AND P0, PT, R32, RZ, PT ;  /* 0x000000ff2000720c */ /* 0x001fc80003f05070 */
[----:B------:R-:W-:Y:S02]  /*0c50*/  ISETP.NE.AND.EX P0, PT, R33, RZ, PT, P0 ;  /* 0x000000ff2100720c */ /* 0x000fe40003f05300 */
[----:B------:R-:W0:Y:S01]  /*0c60*/  LDC R26, c[0x0][0x600] ;  /* 0x00018000ff1a7b82 */ /* 0x000e220000000800 */
[-CC-:B-1----:R-:W-:Y:S02]  /*0c70*/  SHF.R.U64 R14, R10, R12.reuse, R5.reuse ;  /* 0x0000000c0a0e7219 */ /* 0x182fe40000001205 */
[----:B------:R-:W-:-:S05]  /*0c80*/  SHF.R.U32.HI R5, RZ, R12, R5 ;  /* 0x0000000cff057219 */ /* 0x000fca0000011605 */
[----:B------:R-:W1:Y:S01]  /*0c90*/  LDC R15, c[0x0][0x648] ;  /* 0x00019200ff0f7b82 */ /* 0x000e620000000800 */
[-CC-:B--2---:R-:W-:Y:S02]  /*0ca0*/  SHF.R.U64 R29, R14, R20.reuse, R5.reuse ;  /* 0x000000140e1d7219 */ /* 0x184fe40000001205 */
[----:B------:R-:W-:-:S05]  /*0cb0*/  SHF.R.U32.HI R5, RZ, R20, R5 ;  /* 0x00000014ff057219 */ /* 0x000fca0000011605 */
[----:B------:R-:W2:Y:S01]  /*0cc0*/  LDC R21, c[0x0][0x638] ;  /* 0x00018e00ff157b82 */ /* 0x000ea20000000800 */
[-CC-:B---3--:R-:W-:Y:S02]  /*0cd0*/  SHF.R.U64 R20, R29, R30.reuse, R5.reuse ;  /* 0x0000001e1d147219 */ /* 0x188fe40000001205 */
[-C--:B------:R-:W-:Y:S02]  /*0ce0*/  SHF.L.U32 R3, R3, R30.reuse, RZ ;  /* 0x0000001e03037219 */ /* 0x080fe400000006ff */
[----:B------:R-:W-:Y:S01]  /*0cf0*/  SHF.R.U32.HI R5, RZ, R30, R5 ;  /* 0x0000001eff057219 */ /* 0x000fe20000011605 */
[----:B------:R-:W-:Y:S01]  /*0d00*/  IMAD.MOV.U32 R4, RZ, RZ, R20 ;  /* 0x000000ffff047224 */ /* 0x000fe200078e0014 */
[----:B------:R-:W-:Y:S01]  /*0d10*/  LOP3.LUT R12, RZ, R3, RZ, 0x33, !PT ;  /* 0x00000003ff0c7212 */ /* 0x000fe200078e33ff */
[----:B------:R-:W3:Y:S01]  /*0d20*/  LDC R25, c[0x0][0x610] ;  /* 0x00018400ff197b82 */ /* 0x000ee20000000800 */
[----:B------:R-:W-:Y:S05]  /*0d30*/  @!P0 BRA `(.L_x_10) ;  /* 0x0000000000288947 */ /* 0x000fea0003800000 */
[----:B------:R-:W4:Y:S02]  /*0d40*/  LDC R3, c[0x0][0x64c] ;  /* 0x00019300ff037b82 */ /* 0x000f240000000800 */
[----:B----4-:R-:W-:-:S05]  /*0d50*/  IADD3 R3, P0, R20, R3, RZ ;  /* 0x0000000314037210 */ /* 0x010fca0007f1e0ff */
        /* <DEDUP_REMOVED lines=8> */
.L_x_10:
[----:B-1----:R-:W-:Y:S01]  /*0de0*/  SHF.R.U64 R4, R4, R15, R5 ;  /* 0x0000000f04047219 */ /* 0x002fe20000001205 */
[----:B0-----:R-:W-:Y:S01]  /*0df0*/  VIADD R5, R26, 0xffffffff ;  /* 0xffffffff1a057836 */ /* 0x001fe20000000000 */
[----:B------:R-:W-:Y:S01]  /*0e00*/  SHF.L.U32 R3, R23, R30, RZ ;  /* 0x0000001e17037219 */ /* 0x000fe200000006ff */
[----:B------:R-:W-:Y:S01]  /*0e10*/  IMAD.MOV.U32 R23, RZ, RZ, R27 ;  /* 0x000000ffff177224 */ /* 0x000fe200078e001b */
[----:B------:R-:W-:Y:S01]  /*0e20*/  LOP3.LUT R12, R29, R12, RZ, 0xc0, !PT ;  /* 0x0000000c1d0c7212 */ /* 0x000fe200078ec0ff */
[----:B------:R-:W-:Y:S01]  /*0e30*/  IMAD.MOV R8, RZ, RZ, -R4 ;  /* 0x000000ffff087224 */ /* 0x000fe200078e0a04 */
[----:B------:R-:W-:-:S03]  /*0e40*/  SEL R7, R7, R24, !P1 ;  /* 0x0000001807077207 */ /* 0x000fc60004800000 */
[----:B------:R-:W-:Y:S01]  /*0e50*/  IMAD R12, R3, R4, R12 ;  /* 0x00000004030c7224 */ /* 0x000fe200078e020c */
[----:B------:R-:W-:Y:S01]  /*0e60*/  LOP3.LUT R4, R14, R5, RZ, 0xc0, !PT ;  /* 0x000000050e047212 */ /* 0x000fe200078ec0ff */
[----:B--2---:R-:W-:Y:S02]  /*0e70*/  IMAD R3, R8, R21, R20 ;  /* 0x0000001508037224 */ /* 0x004fe400078e0214 */
[----:B---3--:R-:W-:Y:S02]  /*0e80*/  IMAD R7, R12, R25, R7 ;  /* 0x000000190c077224 */ /* 0x008fe400078e0207 */
[----:B------:R-:W-:Y:S02]  /*0e90*/  IMAD.MOV.U32 R5, RZ, RZ, 0x1 ;  /* 0x00000001ff057424 */ /* 0x000fe400078e00ff */
[----:B------:R-:W-:-:S03]  /*0ea0*/  IMAD R4, R3, R26, R4 ;  /* 0x0000001a03047224 */ /* 0x000fc600078e0204 */
[----:B------:R-:W-:Y:S02]  /*0eb0*/  PRMT R3, R5, 0x7610, R3 ;  /* 0x0000761005037816 */ /* 0x000fe40000000003 */
[----:B------:R-:W-:Y:S02]  /*0ec0*/  SEL R103, R4, R7, !P1 ;  /* 0x0000000704677207 */ /* 0x000fe40004800000 */
[----:B------:R-:W-:-:S07]  /*0ed0*/  SEL R113, R7, R4, !P1 ;  /* 0x0000000407717207 */ /* 0x000fce0004800000 */
.L_x_8:
[----:B------:R-:W-:-:S08]  /*0ee0*/  NOP ;  /* 0x0000000000007918 */ /* 0x000fd00000000000 */
[----:B------:R-:W0:Y:S02]  /*0ef0*/  USETMAXREG.TRY_ALLOC.CTAPOOL UP0, 0xe8 ;  /* 0x000000e8000079c8 */ /* 0x000e240008000600 */
[----:B0-----:R-:W-:-:S13]  /*0f00*/  PLOP3.LUT P0, PT, PT, PT, UP0, 0x80, 0x0 ;  /* 0x000000000000781c */ /* 0x001fda0003f0f008 */
[----:B------:R-:W-:Y:S05]  /*0f10*/  @!P0 BRA `(.L_x_8) ;  /* 0xfffffffc00f08947 */ /* 0x000fea000383ffff */
[----:B------:R-:W-:Y:S01]  /*0f20*/  ULDC.64 UR4, c[0x0][0x598] ;  /* 0x0001660000047ab9 */ /* 0x000fe20000000a00 */
[----:B------:R-:W-:Y:S01]  /*0f30*/  ULDC.64 UR36, c[0x0][0x208] ;  /* 0x0000820000247ab9 */ /* 0x000fe20000000a00 */
[----:B------:R-:W-:-:S04]  /*0f40*/  ISETP.NE.U32.AND P0, PT, RZ, UR4, PT ;  /* 0x00000004ff007c0c */ /* 0x000fc8000bf05070 */
[----:B------:R-:W-:-:S13]  /*0f50*/  ISETP.NE.AND.EX P0, PT, RZ, UR5, PT, P0 ;  /* 0x00000005ff007c0c */ /* 0x000fda000bf05300 */
[----:B------:R-:W-:Y:S05]  /*0f60*/  @!P0 BRA `(.L_x_11) ;  /* 0x00000000001c8947 */ /* 0x000fea0003800000 */
[----:B------:R-:W0:Y:S02]  /*0f70*/  LDC.64 R4, c[0x0][0x598] ;  /* 0x00016600ff047b82 */ /* 0x000e240000000a00 */
[----:B0-----:R-:W2:Y:S02]  /*0f80*/  LDG.E.64 R4, desc[UR36][R4.64] ;  /* 0x0000002404047981 */ /* 0x001ea4000c1e1b00 */
[----:B--2---:R-:W-:-:S04]  /*0f90*/  ISETP.NE.U32.AND P0, PT, R4, RZ, PT ;  /* 0x000000ff0400720c */ /* 0x004fc80003f05070 */
[----:B------:R-:W-:-:S13]  /*0fa0*/  ISETP.NE.AND.EX P0, PT, R5, RZ, PT, P0 ;  /* 0x000000ff0500720c */ /* 0x000fda0003f05300 */
[----:B------:R-:W-:Y:S05]  /*0fb0*/  @!P0 BRA `(.L_x_11) ;  /* 0x0000000000088947 */ /* 0x000fea0003800000 */
[----:B------:R0:W5:Y:S01]  /*0fc0*/  LD.E R90, desc[UR36][R4.64] ;  /* 0x00000024045a7980 */ /* 0x000162000c101900 */
[----:B------:R-:W-:Y:S05]  /*0fd0*/  BRA `(.L_x_12) ;  /* 0x0000000000247947 */ /* 0x000fea0003800000 */
.L_x_11:
[----:B------:R-:W-:Y:S02]  /*0fe0*/  ULDC.64 UR4, c[0x0][0x588] ;  /* 0x0001620000047ab9 */ /* 0x000fe40000000a00 */
[----:B------:R-:W-:-:S04]  /*0ff0*/  ISETP.NE.U32.AND P0, PT, RZ, UR4, PT ;  /* 0x00000004ff007c0c */ /* 0x000fc8000bf05070 */
[----:B------:R-:W-:-:S13]  /*1000*/  ISETP.NE.AND.EX P0, PT, RZ, UR5, PT, P0 ;  /* 0x00000005ff007c0c */ /* 0x000fda000bf05300 */
[----:B------:R-:W-:Y:S05]  /*1010*/  @!P0 BRA `(.L_x_13) ;  /* 0x00000000000c8947 */ /* 0x000fea0003800000 */
[----:B------:R-:W0:Y:S02]  /*1020*/  LDC.64 R90, c[0x0][0x588] ;  /* 0x00016200ff5a7b82 */ /* 0x000e240000000a00 */
[----:B0-----:R1:W5:Y:S01]  /*1030*/  LDG.E R90, desc[UR36][R90.64] ;  /* 0x000000245a5a7981 */ /* 0x001362000c1e1900 */
[----:B------:R-:W-:Y:S05]  /*1040*/  BRA `(.L_x_12) ;  /* 0x0000000000087947 */ /* 0x000fea0003800000 */
.L_x_13:
[----:B------:R-:W-:Y:S02]  /*1050*/  ULDC UR4, c[0x0][0x580] ;  /* 0x0001600000047ab9 */ /* 0x000fe40000000800 */
[----:B------:R-:W-:-:S07]  /*1060*/  IMAD.U32 R90, RZ, RZ, UR4 ;  /* 0x00000004ff5a7e24 */ /* 0x000fce000f8e00ff */
.L_x_12:
[----:B------:R-:W-:Y:S02]  /*1070*/  ULDC.64 UR4, c[0x0][0x5a0] ;  /* 0x0001680000047ab9 */ /* 0x000fe40000000a00 */
[----:B------:R-:W-:-:S04]  /*1080*/  ISETP.NE.U32.AND P0, PT, RZ, UR4, PT ;  /* 0x00000004ff007c0c */ /* 0x000fc8000bf05070 */
[----:B------:R-:W-:-:S13]  /*1090*/  ISETP.NE.AND.EX P0, PT, RZ, UR5, PT, P0 ;  /* 0x00000005ff007c0c */ /* 0x000fda000bf05300 */
[----:B------:R-:W-:Y:S05]  /*10a0*/  @!P0 BRA `(.L_x_14) ;  /* 0x00000000001c8947 */ /* 0x000fea0003800000 */
[----:B0-----:R-:W0:Y:S02]  /*10b0*/  LDC.64 R4, c[0x0][0x5a0] ;  /* 0x00016800ff047b82 */ /* 0x001e240000000a00 */
[----:B0-----:R-:W2:Y:S02]  /*10c0*/  LDG.E.64 R4, desc[UR36][R4.64] ;  /* 0x0000002404047981 */ /* 0x001ea4000c1e1b00 */
[----:B--2---:R-:W-:-:S04]  /*10d0*/  ISETP.NE.U32.AND P0, PT, R4, RZ, PT ;  /* 0x000000ff0400720c */ /* 0x004fc80003f05070 */
[----:B------:R-:W-:-:S13]  /*10e0*/  ISETP.NE.AND.EX P0, PT, R5, RZ, PT, P0 ;  /* 0x000000ff0500720c */ /* 0x000fda0003f05300 */
[----:B------:R-:W-:Y:S05]  /*10f0*/  @!P0 BRA `(.L_x_14) ;  /* 0x0000000000088947 */ /* 0x000fea0003800000 */
[----:B-1----:R0:W5:Y:S01]  /*1100*/  LD.E R91, desc[UR36][R4.64] ;  /* 0x00000024045b7980 */ /* 0x002162000c101900 */
[----:B------:R-:W-:Y:S05]  /*1110*/  BRA `(.L_x_15) ;  /* 0x0000000000247947 */ /* 0x000fea0003800000 */
.L_x_14:
[----:B------:R-:W-:Y:S02]  /*1120*/  ULDC.64 UR4, c[0x0][0x590] ;  /* 0x0001640000047ab9 */ /* 0x000fe40000000a00 */
[----:B------:R-:W-:-:S04]  /*1130*/  ISETP.NE.U32.AND P0, PT, RZ, UR4, PT ;  /* 0x00000004ff007c0c */ /* 0x000fc8000bf05070 */
[----:B------:R-:W-:-:S13]  /*1140*/  ISETP.NE.AND.EX P0, PT, RZ, UR5, PT, P0 ;  /* 0x00000005ff007c0c */ /* 0x000fda000bf05300 */
[----:B------:R-:W-:Y:S05]  /*1150*/  @!P0 BRA `(.L_x_16) ;  /* 0x00000000000c8947 */ /* 0x000fea0003800000 */
[----:B0-----:R-:W1:Y:S02]  /*1160*/  LDC.64 R4, c[0x0][0x590] ;  /* 0x00016400ff047b82 */ /* 0x001e640000000a00 */
[----:B-1----:R1:W5:Y:S01]  /*1170*/  LDG.E R91, desc[UR36][R4.64] ;  /* 0x00000024045b7981 */ /* 0x002362000c1e1900 */
[----:B------:R-:W-:Y:S05]  /*1180*/  BRA `(.L_x_15) ;  /* 0x0000000000087947 */ /* 0x000fea0003800000 */
.L_x_16:
[----:B------:R-:W-:Y:S02]  /*1190*/  ULDC UR4, c[0x0][0x584] ;  /* 0x0001610000047ab9 */ /* 0x000fe40000000800 */
[----:B-1----:R-:W-:-:S07]  /*11a0*/  IMAD.U32 R91, RZ, RZ, UR4 ;  /* 0x00000004ff5b7e24 */ /* 0x002fce000f8e00ff */
.L_x_15:
[----:B------:R-:W-:-:S13]  /*11b0*/  LOP3.LUT P0, RZ, R3, 0xff, RZ, 0xc0, !PT ;  /* 0x000000ff03ff7812 */ /* 0x000fda000780c0ff */
[----:B------:R-:W-:Y:S05]  /*11c0*/  @!P0 EXIT ;  /* 0x000000000000894d */ /* 0x000fea0003800000 */
[----:B------:R-:W2:Y:S01]  /*11d0*/  LDC R96, c[0x0][0x658] ;  /* 0x00019600ff607b82 */ /* 0x000ea20000000800 */
[----:B------:R-:W-:Y:S01]  /*11e0*/  ULDC.64 UR6, c[0x0][0x288] ;  /* 0x0000a20000067ab9 */ /* 0x000fe20000000a00 */
[----:B------:R-:W-:Y:S01]  /*11f0*/  LOP3.LUT R6, R6, 0x1, RZ, 0xc0, !PT ;  /* 0x0000000106067812 */ /* 0x000fe200078ec0ff */
[----:B------:R-:W-:Y:S01]  /*1200*/  UIADD3 UR4, UR7, 0x3f, URZ ;  /* 0x0000003f07047890 */ /* 0x000fe2000fffe03f */
[----:B------:R-:W-:Y:S01]  /*1210*/  SHF.R.U32.HI R3, RZ, 0x2, R98 ;  /* 0x00000002ff037819 */ /* 0x000fe20000011662 */
[----:B01----:R-:W-:Y:S01]  /*1220*/  IMAD.MOV.U32 R5, RZ, RZ, -0x1 ;  /* 0xffffffffff057424 */ /* 0x003fe200078e00ff */
[----:B------:R-:W-:Y:S01]  /*1230*/  SHF.R.U32.HI R0, RZ, 0x1, R0 ;  /* 0x00000001ff007819 */ /* 0x000fe20000011600 */
[----:B------:R-:W-:Y:S01]  /*1240*/  USHF.R.S32.HI UR5, URZ, 0x1f, UR4 ;  /* 0x0000001f3f057899 */ /* 0x000fe20008011404 */
[----:B------:R-:W0:Y:S01]  /*1250*/  LDC.64 R92, c[0x0][0x5c8] ;  /* 0x00017200ff5c7b82 */ /* 0x000e220000000a00 */
[----:B------:R-:W-:Y:S01]  /*1260*/  IMAD.SHL.U32 R88, R6, 0x40, RZ ;  /* 0x0000004006587824 */ /* 0x000fe200078e00ff */
[----:B------:R-:W-:Y:S01]  /*1270*/  LOP3.LUT R3, R3, 0x7, RZ, 0xc0, !PT ;  /* 0x0000000703037812 */ /* 0x000fe200078ec0ff */
[----:B------:R-:W-:Y:S01]  /*1280*/  ULEA.HI UR5, UR5, UR4, URZ, 0x6 ;  /* 0x0000000405057291 */ /* 0x000fe2000f8f303f */
[----:B------:R-:W-:Y:S01]  /*1290*/  LOP3.LUT R0, R0, 0x30, RZ, 0xc0, !PT ;  /* 0x0000003000007812 */ /* 0x000fe200078ec0ff */
[----:B------:R-:W-:Y:S01]  /*12a0*/  IMAD.MOV.U32 R7, RZ, RZ, 0x1 ;  /* 0x00000001ff077424 */ /* 0x000fe200078e00ff */
[--C-:B------:R-:W-:Y:S01]  /*12b0*/  LOP3.LUT R88, R88, 0x40, R3.reuse, 0xe2, !PT ;  /* 0x0000004058587812 */ /* 0x100fe200078ee203 */
[----:B------:R-:W-:Y:S01]  /*12c0*/  USHF.R.S32.HI UR43, URZ, 0x6, UR5 ;  /* 0x000000063f2b7899 */ /* 0x000fe20008011405 */
[----:B------:R-:W1:Y:S01]  /*12d0*/  LDC R100, c[0x0][0x600] ;  /* 0x00018000ff647b82 */ /* 0x000e620000000800 */
[----:B------:R-:W-:Y:S01]  /*12e0*/  IADD3 R3, RZ, -R0, -R3 ;  /* 0x80000000ff037210 */ /* 0x000fe20007ffe803 */
[----:B------:R-:W-:Y:S01]  /*12f0*/  IMAD.U32 R4, RZ, RZ, UR6 ;  /* 0x00000006ff047e24 */ /* 0x000fe2000f8e00ff */
[C---:B------:R-:W-:Y:S01]  /*1300*/  LOP3.LUT R97, R98.reuse, 0x3, RZ, 0xc0, !PT ;  /* 0x0000000362617812 */ /* 0x040fe200078ec0ff */
[----:B------:R-:W-:Y:S01]  /*1310*/  UISETP.LT.AND UP0, UPT, UR43, 0x1, UPT ;  /* 0x000000012b00788c */ /* 0x000fe2000bf01270 */
[----:B------:R-:W-:Y:S01]  /*1320*/  LOP3.LUT R99, R98, 0x80, RZ, 0xc0, !PT ;  /* 0x0000008062637812 */ /* 0x000fe200078ec0ff */
[----:B------:R-:W-:Y:S01]  /*1330*/  IMAD R3, R6, -0x40, R3 ;  /* 0xffffffc006037824 */ /* 0x000fe200078e0203 */
[----:B------:R-:W-:Y:S01]  /*1340*/  ULDC UR4, c[0x0][0x284] ;  /* 0x0000a10000047ab9 */ /* 0x000fe20000000800 */
[----:B--2---:R-:W-:Y:S01]  /*1350*/  SHF.L.U32 R5, R5, R96, RZ ;  /* 0x0000006005057219 */ /* 0x004fe200000006ff */
[----:B------:R-:W-:Y:S01]  /*1360*/  USEL UR44, UR43, 0x1, UP0 ;  /* 0x000000012b2c7887 */ /* 0x000fe20008000000 */
[----:B------:R-:W-:Y:S01]  /*1370*/  IMAD R97, R97, -0x2, R4 ;  /* 0xfffffffe61617824 */ /* 0x000fe200078e0204 */
[----:B------:R-:W-:Y:S01]  /*1380*/  LOP3.LUT R88, R88, R0, RZ, 0xfc, !PT ;  /* 0x0000000058587212 */ /* 0x000fe200078efcff */
[----:B------:R-:W-:Y:S01]  /*1390*/  IMAD.SHL.U32 R98, R98, 0x2, RZ ;  /* 0x0000000262627824 */ /* 0x000fe200078e00ff */
[----:B------:R-:W-:Y:S01]  /*13a0*/  SHF.L.U32 R96, R7, R96, RZ ;  /* 0x0000006007607219 */ /* 0x000fe200000006ff */
[----:B------:R-:W-:Y:S01]  /*13b0*/  VIADD R102, R3, UR4 ;  /* 0x0000000403667c36 */ /* 0x000fe20008000000 */
[----:B------:R-:W-:Y:S01]  /*13c0*/  LOP3.LUT R118, R18, 0x1, RZ, 0xfc, !PT ;  /* 0x0000000112767812 */ /* 0x000fe200078efcff */
[----:B------:R-:W-:Y:S01]  /*13d0*/  IMAD.MOV.U32 R89, RZ, RZ, RZ ;  /* 0x000000ffff597224 */ /* 0x000fe200078e00ff */
[C-C-:B0-----:R-:W-:Y:S01]  /*13e0*/  SHF.L.U64.HI R94, R92.reuse, 0x7, R93.reuse ;  /* 0x000000075c5e7819 */ /* 0x141fe2000001025d */
[----:B------:R-:W-:Y:S01]  /*13f0*/  UIADD3 UR44, UR43, -UR44, URZ ;  /* 0x8000002c2b2c7290 */ /* 0x000fe2000fffe03f */
[C---:B------:R-:W-:Y:S01]  /*1400*/  SHF.L.U64.HI R95, R92.reuse, 0x3, R93 ;  /* 0x000000035c5f7819 */ /* 0x040fe2000001025d */
[C---:B------:R-:W-:Y:S01]  /*1410*/  IMAD.SHL.U32 R93, R92.reuse, 0x80, RZ ;  /* 0x000000805c5d7824 */ /* 0x040fe200078e00ff */
[----:B------:R-:W-:Y:S01]  /*1420*/  SHF.R.U32.HI R99, RZ, 0x7, R99 ;  /* 0x00000007ff637819 */ /* 0x000fe20000011663 */
[----:B------:R-:W-:Y:S01]  /*1430*/  IMAD.SHL.U32 R92, R92, 0x8, RZ ;  /* 0x000000085c5c7824 */ /* 0x000fe200078e00ff */
[----:B------:R-:W-:Y:S01]  /*1440*/  LOP3.LUT R101, RZ, R5, RZ, 0x33, !PT ;  /* 0x00000005ff657212 */ /* 0x000fe200078e33ff */
[----:B-1----:R-:W-:Y:S01]  /*1450*/  VIADD R100, R100, 0xffffffff ;  /* 0xffffffff64647836 */ /* 0x002fe20000000000 */
[----:B------:R-:W-:Y:S01]  /*1460*/  UMOV UR40, URZ ;  /* 0x0000003f00287c82 */ /* 0x000fe20008000000 */
[----:B------:R-:W-:-:S05]  /*1470*/  UMOV UR42, URZ ;  /* 0x0000003f002a7c82 */ /* 0x000fca0008000000 */
.L_x_160:
[----:B0-----:R-:W0:Y:S01]  /*1480*/  SHFL.IDX PT, R0, R99, RZ, 0x1f ;  /* 0x00001fff63007589 */ /* 0x001e2200000e0000 */
[----:B-1----:R-:W1:Y:S01]  /*1490*/  S2UR UR7, SR_CgaCtaId ;  /* 0x00000000000779c3 */ /* 0x002e620000008800 */
[----:B------:R-:W-:Y:S01]  /*14a0*/  UMOV UR6, 0x400 ;  /* 0x0000040000067882 */ /* 0x000fe20000000000 */
[----:B0-----:R-:W-:Y:S01]  /*14b0*/  R2UR UR4, R0 ;  /* 0x00000000000472ca */ /* 0x001fe200000e0000 */
[----:B-1----:R-:W-:-:S12]  /*14c0*/  ULEA UR6, UR7, UR6, 0x18 ;  /* 0x0000000607067291 */ /* 0x002fd8000f8ec03f */
[----:B------:R-:W-:-:S04]  /*14d0*/  ULEA.HI UR5, UR4, UR4, URZ, 0x1 ;  /* 0x0000000404057291 */ /* 0x000fc8000f8f083f */
[----:B------:R-:W-:-:S04]  /*14e0*/  ULOP3.LUT UR5, UR5, 0x7fffe, URZ, 0xc0, !UPT ;  /* 0x0007fffe05057892 */ /* 0x000fc8000f8ec03f */
[----:B------:R-:W-:-:S03]  /*14f0*/  UIADD3 UR5, UR4, -UR5, URZ ;  /* 0x8000000504057290 */ /* 0x000fc6000fffe03f */
[----:B------:R-:W-:Y:S01]  /*1500*/  ULDC UR4, c[0x0][0x28c] ;  /* 0x0000a30000047ab9 */ /* 0x000fe20000000800 */
[----:B------:R-:W-:Y:S01]  /*1510*/  ULEA UR5, UR5, UR6, 0xd ;  /* 0x0000000605057291 */ /* 0x000fe2000f8e683f */
[----:B------:R-:W-:-:S03]  /*1520*/  ISETP.LT.AND P0, PT, RZ, UR4, PT ;  /* 0x00000004ff007c0c */ /* 0x000fc6000bf01270 */
[----:B------:R-:W-:-:S04]  /*1530*/  UIADD3 UR5, UR5, 0x100, URZ ;  /* 0x0000010005057890 */ /* 0x000fc8000fffe03f */
[----:B------:R-:W-:-:S04]  /*1540*/  USHF.R.U32.HI UR5, URZ, 0x4, UR5 ;  /* 0x000000043f057899 */ /* 0x000fc80008011605 */
[----:B------:R-:W-:-:S04]  /*1550*/  ULOP3.LUT UR5, UR5, 0x3fff, URZ, 0xc0, !UPT ;  /* 0x00003fff05057892 */ /* 0x000fc8000f8ec03f */
[----:B------:R-:W-:Y:S01]  /*1560*/  ULOP3.LUT UR45, UR5, 0x10000, URZ, 0xfc, !UPT ;  /* 0x00010000052d7892 */ /* 0x000fe2000f8efc3f */
[----:B--234-:R-:W-:Y:S11]  /*1570*/  @P0 BRA `(.L_x_17) ;  /* 0x0000000000400947 */ /* 0x01cff60003800000 */
[----:B------:R-:W-:Y:S01]  /*1580*/  MOV R0, 0x0 ;  /* 0x0000000000007802 */ /* 0x000fe20000000f00 */
[----:B------:R-:W-:Y:S01]  /*1590*/  ULDC.64 UR4, c[0x4][0x68] ;  /* 0x01001a0000047ab9 */ /* 0x000fe20000000a00 */
[----:B------:R-:W-:Y:S01]  /*15a0*/  ULDC.64 UR6, c[0x4][0x8] ;  /* 0x0100020000067ab9 */ /* 0x000fe20000000a00 */
[----:B------:R-:W-:Y:S01]  /*15b0*/  IMAD.U32 R4, RZ, RZ, UR4 ;  /* 0x00000004ff047e24 */ /* 0x000fe2000f8e00ff */
[----:B------:R0:W1:Y:S01]  /*15c0*/  LDC.64 R14, c[0x4][R0] ;  /* 0x01000000000e7b82 */ /* 0x0000620000000a00 */
[----:B------:R-:W-:Y:S01]  /*15d0*/  IMAD.U32 R5, RZ, RZ, UR5 ;  /* 0x00000005ff057e24 */ /* 0x000fe2000f8e00ff */
[----:B------:R-:W-:Y:S01]  /*15e0*/  ULDC.64 UR4, c[0x4][0x70] ;  /* 0x01001c0000047ab9 */ /* 0x000fe20000000a00 */
[----:B------:R-:W-:Y:S02]  /*15f0*/  IMAD.U32 R10, RZ, RZ, UR6 ;  /* 0x00000006ff0a7e24 */ /* 0x000fe4000f8e00ff */
[----:B------:R-:W-:Y:S02]  /*1600*/  IMAD.U32 R6, RZ, RZ, UR4 ;  /* 0x00000004ff067e24 */ /* 0x000fe4000f8e00ff */
[----:B------:R-:W-:-:S02]  /*1610*/  IMAD.U32 R7, RZ, RZ, UR5 ;  /* 0x00000005ff077e24 */ /* 0x000fc4000f8e00ff */
[----:B------:R-:W-:Y:S02]  /*1620*/  IMAD.U32 R11, RZ, RZ, UR7 ;  /* 0x00000007ff0b7e24 */ /* 0x000fe4000f8e00ff */
[----:B------:R-:W-:Y:S02]  /*1630*/  IMAD.MOV.U32 R8, RZ, RZ, 0x1e1 ;  /* 0x000001e1ff087424 */ /* 0x000fe400078e00ff */
[----:B------:R-:W-:Y:S02]  /*1640*/  IMAD.MOV.U32 R12, RZ, RZ, 0x1 ;  /* 0x00000001ff0c7424 */ /* 0x000fe400078e00ff */
[----:B0-----:R-:W-:-:S07]  /*1650*/  IMAD.MOV.U32 R13, RZ, RZ, RZ ;  /* 0x000000ffff0d7224 */ /* 0x001fce00078e00ff */
[----:B------:R-:W-:-:S07]  /*1660*/  LEPC R20, `(.L_x_17) ;  /* 0x000000001014794e */ /* 0x000fce0000000000 */
[----:B-1---5:R-:W-:Y:S05]  /*1670*/  CALL.ABS.NOINC R14 ;  /* 0x000000000e007343 */ /* 0x022fea0003c00000 */
.L_x_17:
[----:B------:R-:W-:-:S13]  /*1680*/  ISETP.NE.AND P0, PT, R118, 0x3, PT ;  /* 0x000000037600780c */ /* 0x000fda0003f05270 */
[----:B------:R-:W-:Y:S05]  /*1690*/  @!P0 BRA `(.L_x_18) ;  /* 0x0000000000048947 */ /* 0x000fea0003800000 */
[----:B------:R-:W-:Y:S01]  /*16a0*/  BPT.TRAP 0x1 ;  /* 0x000000040000795c */ /* 0x000fe20000300000 */
.L_x_18:
[----:B------:R-:W0:Y:S01]  /*16b0*/  S2UR UR5, SR_CgaCtaId ;  /* 0x00000000000579c3 */ /* 0x000e220000008800 */
[----:B------:R-:W-:Y:S01]  /*16c0*/  UMOV UR4, 0x400 ;  /* 0x0000040000047882 */ /* 0x000fe20000000000 */
[----:B------:R-:W-:Y:S02]  /*16d0*/  IMAD.U32 R0, RZ, RZ, UR40 ;  /* 0x00000028ff007e24 */ /* 0x000fe4000f8e00ff */
[----:B------:R-:W-:-:S03]  /*16e0*/  IMAD.U32 R3, RZ, RZ, UR42 ;  /* 0x0000002aff037e24 */ /* 0x000fc6000f8e00ff */
[----:B------:R-:W-:Y:S01]  /*16f0*/  SHF.L.U32 R0, R0, 0x1f, RZ ;  /* 0x0000001f00007819 */ /* 0x000fe200000006ff */
[----:B0-----:R-:W-:-:S06]  /*1700*/  ULEA UR4, UR5, UR4, 0x18 ;  /* 0x0000000405047291 */ /* 0x001fcc000f8ec03f */
[----:B------:R-:W-:-:S04]  /*1710*/  IMAD.U32 R6, RZ, RZ, UR4 ;  /* 0x00000004ff067e24 */ /* 0x000fc8000f8e00ff */
[----:B------:R-:W-:-:S04]  /*1720*/  IMAD R3, R3, 0x8, R6 ;  /* 0x0000000803037824 */ /* 0x000fc800078e0206 */
[----:B------:R0:W1:Y:S01]  /*1730*/  SYNCS.PHASECHK.TRANS64.TRYWAIT P1, [R3+URZ], R0 ;  /* 0x00000000030075a7 */ /* 0x000062000802017f */
[----:B------:R-:W-:Y:S05]  /*1740*/  @!P0 BRA `(.L_x_19) ;  /* 0x0000000000048947 */ /* 0x000fea0003800000 */
[----:B------:R-:W-:Y:S01]  /*1750*/  BPT.TRAP 0x1 ;  /* 0x000000040000795c */ /* 0x000fe20000300000 */
.L_x_19:
[----:B------:R-:W-:-:S05]  /*1760*/  IMAD.U32 R4, RZ, RZ, UR44 ;  /* 0x0000002cff047e24 */ /* 0x000fca000f8e00ff */
[----:B------:R-:W-:Y:S01]  /*1770*/  ISETP.GE.AND P2, PT, R4, 0x1, PT ;  /* 0x000000010400780c */ /* 0x000fe20003f46270 */
[----:B-1----:R-:W-:-:S12]  /*1780*/  @P1 BRA `(.L_x_20) ;  /* 0x0000000000081947 */ /* 0x002fd80003800000 */
[----:B------:R-:W1:Y:S02]  /*1790*/  SYNCS.PHASECHK.TRANS64.TRYWAIT P1, [R3+URZ], R0 ;  /* 0x00000000030075a7 */ /* 0x000e64000802017f */
[----:B-1----:R-:W-:Y:S05]  /*17a0*/  @!P1 BRA `(.L_x_21) ;  /* 0x0000007400c49947 */ /* 0x002fea0003800000 */
.L_x_20:
[----:B------:R-:W-:Y:S05]  /*17b0*/  WARPSYNC.ALL ;  /* 0x0000000000007948 */ /* 0x000fea0003800000 */
[----:B------:R-:W-:Y:S01]  /*17c0*/  R2UR UR4, R6 ;  /* 0x00000000060472ca */ /* 0x000fe200000e0000 */
[----:B------:R-:W-:Y:S01]  /*17d0*/  ULEA UR8, UR42, UR45, 0xc ;  /* 0x0000002d2a087291 */ /* 0x000fe2000f8e603f */
[----:B------:R-:W-:Y:S01]  /*17e0*/  WARPGROUP.ARRIVE ;  /* 0x00000000000079c5 */ /* 0x000fe20000000000 */
[----:B------:R-:W-:Y:S01]  /*17f0*/  UMOV UR9, 0x40000040 ;  /* 0x4000004000097882 */ /* 0x000fe20000000000 */
[----:B------:R-:W-:Y:S01]  /*1800*/  UMOV UR11, 0x40000040 ;  /* 0x40000040000b7882 */ /* 0x000fe20000000000 */
[----:B------:R-:W-:Y:S01]  /*1810*/  UIADD3 UR12, UR8, 0x400, URZ ;  /* 0x00000400080c7890 */ /* 0x000fe2000fffe03f */
[----:B------:R-:W-:Y:S01]  /*1820*/  UMOV UR15, UR11 ;  /* 0x0000000b000f7c82 */ /* 0x000fe20008000000 */
[----:B------:R-:W-:Y:S01]  /*1830*/  UMOV UR13, 0x40000040 ;  /* 0x40000040000d7882 */ /* 0x000fe20000000000 */
[----:B------:R-:W-:-:S05]  /*1840*/  UIADD3 UR5, UR8, 0x402, URZ ;  /* 0x0000040208057890 */ /* 0x000fca000fffe03f */
[----:B------:R-:W-:-:S04]  /*1850*/  UIADD3 UR4, UR4, 0x20100, URZ ;  /* 0x0002010004047890 */ /* 0x000fc8000fffe03f */
[----:B------:R-:W-:-:S04]  /*1860*/  USHF.R.U32.HI UR4, URZ, 0x4, UR4 ;  /* 0x000000043f047899 */ /* 0x000fc80008011604 */
[----:B------:R-:W-:-:S04]  /*1870*/  ULOP3.LUT UR4, UR4, 0x3fff, URZ, 0xc0, !UPT ;  /* 0x00003fff04047892 */ /* 0x000fc8000f8ec03f */
[----:B------:R-:W-:-:S04]  /*1880*/  ULOP3.LUT UR4, UR4, 0x10000, URZ, 0xfc, !UPT ;  /* 0x0001000004047892 */ /* 0x000fc8000f8efc3f */
[----:B------:R-:W-:-:S07]  /*1890*/  ULEA UR6, UR42, UR4, 0xa ;  /* 0x000000042a067291 */ /* 0x000fce000f8e503f */
[----:B------:R-:W-:Y:S02]  /*18a0*/  UMOV UR10, UR6 ;  /* 0x00000006000a7c82 */ /* 0x000fe40008000000 */
[----:B------:R-:W-:Y:S01]  /*18b0*/  HGMMA.64x64x8.F32.TF32 R56, gdesc[UR8], RZ, !UPT, gsb0 ;  /* 0x04e00000083879f0 */ /* 0x000fe2000c0028ff */
[----:B------:R-:W-:Y:S01]  /*18c0*/  UMOV UR14, UR10 ;  /* 0x0000000a000e7c82 */ /* 0x000fe20008000000 */
[----:B------:R-:W-:Y:S01]  /*18d0*/  UIADD3 UR10, UR6, 0x206, URZ ;  /* 0x00000206060a7890 */ /* 0x000fe2000fffe03f */
[----:B------:R-:W-:Y:S01]  /*18e0*/  UMOV UR9, 0x40000040 ;  /* 0x4000004000097882 */ /* 0x000fe20000000000 */
[----:B------:R-:W-:Y:S01]  /*18f0*/  UMOV UR11, 0x40000040 ;  /* 0x40000040000b7882 */ /* 0x000fe20000000000 */
[----:B------:R-:W-:Y:S02]  /*1900*/  WARPGROUP.DEPBAR.LE gsb0, 0x0 ;  /* 0x00008000000079c5 */ /* 0x000fe40000010000 */
[----:B------:R-:W-:-:S06]  /*1910*/  WARPGROUP.ARRIVE ;  /* 0x00000000000079c5 */ /* 0x000fcc0000000000 */
[----:B------:R-:W-:Y:S01]  /*1920*/  HGMMA.64x64x8.F32.TF32 R24, gdesc[UR12], RZ, !UPT, gsb0 ;  /* 0x04e000000c1879f0 */ /* 0x000fe2000c0028ff */
[----:B------:R-:W-:Y:S02]  /*1930*/  UIADD3 UR12, UR8, 0x2, URZ ;  /* 0x00000002080c7890 */ /* 0x000fe4000fffe03f */
[----:B------:R-:W-:Y:S01]  /*1940*/  UIADD3 UR14, UR6, 0x2, URZ ;  /* 0x00000002060e7890 */ /* 0x000fe2000fffe03f */
[----:B------:R-:W-:Y:S01]  /*1950*/  UMOV UR13, 0x40000040 ;  /* 0x40000040000d7882 */ /* 0x000fe20000000000 */
[----:B------:R-:W-:Y:S01]  /*1960*/  UMOV UR15, 0x40000040 ;  /* 0x40000040000f7882 */ /* 0x000fe20000000000 */
[----:B------:R-:W-:Y:S02]  /*1970*/  WARPGROUP.DEPBAR.LE gsb0, 0x0 ;  /* 0x00008000000079c5 */ /* 0x000fe40000010000 */
[----:B------:R-:W-:-:S06]  /*1980*/  WARPGROUP.ARRIVE ;  /* 0x00000000000079c5 */ /* 0x000fcc0000000000 */
[----:B------:R-:W-:Y:S01]  /*1990*/  HGMMA.64x64x8.F32.TF32 R56, gdesc[UR12], R56, gsb0 ;  /* 0x04e000000c3879f0 */ /* 0x000fe20008002838 */
[----:B------:R-:W-:Y:S01]  /*19a0*/  UMOV UR12, UR5 ;  /* 0x00000005000c7c82 */ /* 0x000fe20008000000 */
[----:B------:R-:W-:Y:S01]  /*19b0*/  UMOV UR13, 0x40000040 ;  /* 0x40000040000d7882 */ /* 0x000fe20000000000 */
[----:B------:R-:W-:Y:S01]  /*19c0*/  UIADD3 UR5, UR8, 0x404, URZ ;  /* 0x0000040408057890 */ /* 0x000fe2000fffe03f */
[----:B------:R-:W-:Y:S02]  /*19d0*/  WARPGROUP.DEPBAR.LE gsb0, 0x0 ;  /* 0x00008000000079c5 */ /* 0x000fe40000010000 */
[----:B------:R-:W-:-:S06]  /*19e0*/  WARPGROUP.ARRIVE ;  /* 0x00000000000079c5 */ /* 0x000fcc0000000000 */
[----:B------:R-:W-:Y:S01]  /*19f0*/  HGMMA.64x64x8.F32.TF32 R24, gdesc[UR12], R24, gsb0 ;  /* 0x04e000000c1879f0 */ /* 0x000fe20008002818 */
        /* <DEDUP_REMOVED lines=56> */
[----:B------:R-:W-:Y:S01]  /*1d80*/  UIADD3 UR6, UR8, 0xc06, URZ ;  /* 0x00000c0608067890 */ /* 0x000fe2000fffe03f */
[----:B------:R-:W-:Y:S02]  /*1d90*/  WARPGROUP.DEPBAR.LE gsb0, 0x0 ;  /* 0x00008000000079c5 */ /* 0x000fe40000010000 */
[----:B------:R-:W-:-:S06]  /*1da0*/  WARPGROUP.ARRIVE ;  /* 0x00000000000079c5 */ /* 0x000fcc0000000000 */
[----:B------:R-:W-:Y:S01]  /*1db0*/  HGMMA.64x64x8.F32.TF32 R56, gdesc[UR12], R56, gsb0 ;  /* 0x04e000000c3879f0 */ /* 0x000fe20008002838 */
[----:B------:R-:W-:Y:S01]  /*1dc0*/  UMOV UR12, UR5 ;  /* 0x00000005000c7c82 */ /* 0x000fe20008000000 */
[----:B------:R-:W-:Y:S01]  /*1dd0*/  UMOV UR13, 0x40000040 ;  /* 0x40000040000d7882 */ /* 0x000fe20000000000 */
[----:B------:R-:W-:-:S07]  /*1de0*/  UIADD3 UR5, UR8, 0x806, URZ ;  /* 0x0000080608057890 */ /* 0x000fce000fffe03f */
[----:B------:R-:W-:Y:S01]  /*1df0*/  UMOV UR8, UR5 ;  /* 0x0000000500087c82 */ /* 0x000fe20008000000 */
[----:B------:R-:W-:Y:S02]  /*1e00*/  WARPGROUP.DEPBAR.LE gsb0, 0x0 ;  /* 0x00008000000079c5 */ /* 0x000fe40000010000 */
[----:B------:R-:W-:-:S06]  /*1e10*/  WARPGROUP.ARRIVE ;  /* 0x00000000000079c5 */ /* 0x000fcc0000000000 */
[----:B------:R-:W-:Y:S03]  /*1e20*/  HGMMA.64x64x8.F32.TF32 R24, gdesc[UR12], R24, gsb0 ;  /* 0x04e000000c1879f0 */ /* 0x000fe60008002818 */
[----:B------:R-:W-:Y:S02]  /*1e30*/  WARPGROUP.DEPBAR.LE gsb0, 0x0 ;  /* 0x00008000000079c5 */ /* 0x000fe40000010000 */
[----:B------:R-:W-:-:S06]  /*1e40*/  WARPGROUP.ARRIVE ;  /* 0x00000000000079c5 */ /* 0x000fcc0000000000 */
[----:B------:R-:W-:Y:S01]  /*1e50*/  HGMMA.64x64x8.F32.TF32 R56, gdesc[UR8], R56, gsb0 ;  /* 0x04e00000083879f0 */ /* 0x000fe20008002838 */
[----:B------:R-:W-:Y:S01]  /*1e60*/  UMOV UR8, UR6 ;  /* 0x0000000600087c82 */ /* 0x000fe20008000000 */
[----:B------:R-:W-:Y:S01]  /*1e70*/  UMOV UR9, 0x40000040 ;  /* 0x4000004000097882 */ /* 0x000fe20000000000 */
[----:B------:R-:W-:Y:S02]  /*1e80*/  WARPGROUP.DEPBAR.LE gsb0, 0x0 ;  /* 0x00008000000079c5 */ /* 0x000fe40000010000 */
[----:B------:R-:W-:-:S06]  /*1e90*/  WARPGROUP.ARRIVE ;  /* 0x00000000000079c5 */ /* 0x000fcc0000000000 */
[----:B------:R-:W-:Y:S03]  /*1ea0*/  HGMMA.64x64x8.F32.TF32 R24, gdesc[UR8], R24, gsb0 ;  /* 0x04e00000081879f0 */ /* 0x000fe60008002818 */
[----:B------:R-:W-:Y:S02]  /*1eb0*/  WARPGROUP.DEPBAR.LE gsb0, 0x0 ;  /* 0x00008000000079c5 */ /* 0x000fe40000010000 */
[----:B------:R-:W-:Y:S05]  /*1ec0*/  @!P2 BRA `(.L_x_22) ;  /* 0x000000080058a947 */ /* 0x000fea0003800000 */
[----:B------:R-:W-:Y:S01]  /*1ed0*/  UIADD3 UR5, UR42, 0x1, URZ ;  /* 0x000000012a057890 */ /* 0x000fe2000fffe03f */
[----:B01----:R-:W-:Y:S02]  /*1ee0*/  IMAD.U32 R0, RZ, RZ, UR44 ;  /* 0x0000002cff007e24 */ /* 0x003fe4000f8e00ff */
[----:B------:R-:W-:Y:S01]  /*1ef0*/  IMAD.U32 R3, RZ, RZ, UR42 ;  /* 0x0000002aff037e24 */ /* 0x000fe2000f8e00ff */
[----:B------:R-:W-:-:S04]  /*1f00*/  UISETP.NE.AND UP0, UPT, UR5, 0x2, UPT ;  /* 0x000000020500788c */ /* 0x000fc8000bf05270 */
[----:B------:R-:W-:Y:S02]  /*1f10*/  USEL UR6, URZ, 0x1, UP0 ;  /* 0x000000013f067887 */ /* 0x000fe40008000000 */
[----:B------:R-:W-:Y:S02]  /*1f20*/  USEL UR5, UR5, URZ, UP0 ;  /* 0x0000003f05057287 */ /* 0x000fe40008000000 */
[----:B------:R-:W-:-:S06]  /*1f30*/  ULOP3.LUT UR6, UR40, UR6, URZ, 0x3c, !UPT ;  /* 0x0000000628067292 */ /* 0x000fcc000f8e3c3f */
[----:B------:R-:W-:-:S07]  /*1f40*/  IMAD.U32 R7, RZ, RZ, UR6 ;  /* 0x00000006ff077e24 */ /* 0x000fce000f8e00ff */
.L_x_29:
[----:B------:R-:W-:Y:S05]  /*1f50*/  @!P0 BRA `(.L_x_23) ;  /* 0x0000000000048947 */ /* 0x000fea0003800000 */
[----:B------:R-:W-:Y:S01]  /*1f60*/  BPT.TRAP 0x1 ;  /* 0x000000040000795c */ /* 0x000fe20000300000 */
.L_x_23:
[----:B------:R-:W0:Y:S01]  /*1f70*/  S2UR UR7, SR_CgaCtaId ;  /* 0x00000000000779c3 */ /* 0x000e220000008800 */
[----:B------:R-:W-:Y:S01]  /*1f80*/  UMOV UR6, 0x400 ;  /* 0x0000040000067882 */ /* 0x000fe20000000000 */
[----:B------:R-:W-:Y:S01]  /*1f90*/  IMAD.U32 R5, RZ, RZ, UR5 ;  /* 0x00000005ff057e24 */ /* 0x000fe2000f8e00ff */
[----:B------:R-:W-:Y:S01]  /*1fa0*/  SHF.L.U32 R4, R7, 0x1f, RZ ;  /* 0x0000001f07047819 */ /* 0x000fe200000006ff */
[----:B0-----:R-:W-:-:S06]  /*1fb0*/  ULEA UR6, UR7, UR6, 0x18 ;  /* 0x0000000607067291 */ /* 0x001fcc000f8ec03f */
[----:B------:R-:W-:-:S04]  /*1fc0*/  IMAD.U32 R6, RZ, RZ, UR6 ;  /* 0x00000006ff067e24 */ /* 0x000fc8000f8e00ff */
[----:B------:R-:W-:-:S04]  /*1fd0*/  IMAD R5, R5, 0x8, R6 ;  /* 0x0000000805057824 */ /* 0x000fc800078e0206 */
[----:B------:R0:W1:Y:S01]  /*1fe0*/  SYNCS.PHASECHK.TRANS64.TRYWAIT P1, [R5+URZ], R4 ;  /* 0x00000004050075a7 */ /* 0x000062000802017f */
[----:B------:R-:W-:Y:S05]  /*1ff0*/  @!P0 BRA `(.L_x_24) ;  /* 0x0000000000048947 */ /* 0x000fea0003800000 */
[----:B------:R-:W-:Y:S01]  /*2000*/  BPT.TRAP 0x1 ;  /* 0x000000040000795c */ /* 0x000fe20000300000 */
.L_x_24:
[----:B-1----:R-:W-:Y:S05]  /*2010*/  @P1 BRA `(.L_x_25) ;  /* 0x0000000000081947 */ /* 0x002fea0003800000 */
[----:B------:R-:W1:Y:S02]  /*2020*/  SYNCS.PHASECHK.TRANS64.TRYWAIT P1, [R5+URZ], R4 ;  /* 0x00000004050075a7 */ /* 0x000e64000802017f */
[----:B-1----:R-:W-:Y:S05]  /*2030*/  @!P1 BRA `(.L_x_26) ;  /* 0x0000006c00b49947 */ /* 0x002fea0003800000 */
.L_x_25:
[----:B------:R-:W-:Y:S01]  /*2040*/  ULEA UR8, UR5, UR4, 0xa ;  /* 0x0000000405087291 */ /* 0x000fe2000f8e503f */
[----:B------:R-:W-:Y:S01]  /*2050*/  WARPGROUP.ARRIVE ;  /* 0x00000000000079c5 */ /* 0x000fe20000000000 */
[----:B------:R-:W-:Y:S01]  /*2060*/  ULEA UR6, UR5, UR45, 0xc ;  /* 0x0000002d05067291 */ /* 0x000fe2000f8e603f */
[----:B------:R-:W-:Y:S01]  /*2070*/  UMOV UR15, 0x40000040 ;  /* 0x40000040000f7882 */ /* 0x000fe20000000000 */
[----:B------:R-:W-:Y:S02]  /*2080*/  UMOV UR13, 0x40000040 ;  /* 0x40000040000d7882 */ /* 0x000fe40000000000 */
[----:B------:R-:W-:Y:S01]  /*2090*/  UIADD3 UR7, UR6, 0x400, URZ ;  /* 0x0000040006077890 */ /* 0x000fe2000fffe03f */
[----:B------:R-:W-:Y:S02]  /*20a0*/  UMOV UR14, UR8 ;  /* 0x00000008000e7c82 */ /* 0x000fe40008000000 */
[----:B------:R-:W-:Y:S01]  /*20b0*/  UMOV UR12, UR6 ;  /* 0x00000006000c7c82 */ /* 0x000fe20008000000 */
[----:B------:R-:W-:Y:S01]  /*20c0*/  UIADD3 UR10, UR8, 0x206, URZ ;  /* 0x00000206080a7890 */ /* 0x000fe2000fffe03f */
[----:B------:R-:W-:Y:S01]  /*20d0*/  HGMMA.64x64x8.F32.TF32 R56, gdesc[UR12], R56, gsb0 ;  /* 0x04e000000c3879f0 */ /* 0x000fe20008002838 */
[----:B------:R-:W-:Y:S01]  /*20e0*/  UMOV UR13, 0x40000040 ;  /* 0x40000040000d7882 */ /* 0x000fe20000000000 */
[----:B------:R-:W-:Y:S01]  /*20f0*/  UMOV UR12, UR7 ;  /* 0x00000007000c7c82 */ /* 0x000fe20008000000 */
[----:B------:R-:W-:Y:S01]  /*2100*/  UIADD3 UR7, UR6, 0x402, URZ ;  /* 0x0000040206077890 */ /* 0x000fe2000fffe03f */
[----:B------:R-:W-:Y:S01]  /*2110*/  UMOV UR11, 0x40000040 ;  /* 0x40000040000b7882 */ /* 0x000fe20000000000 */
[----:B------:R-:W-:Y:S01]  /*2120*/  UMOV UR9, 0x40000040 ;  /* 0x4000004000097882 */ /* 0x000fe20000000000 */
[----:B------:R-:W-:-:S02]  /*2130*/  WARPGROUP.DEPBAR.LE gsb0, 0x0 ;  /* 0x00008000000079c5 */ /* 0x000fc40000010000 */
        /* <DEDUP_REMOVED lines=71> */
[----:B------:R-:W-:Y:S02]  /*25b0*/  UIADD3 UR8, UR6, 0x806, URZ ;  /* 0x0000080606087890 */ /* 0x000fe4000fffe03f */
[----:B------:R-:W-:Y:S01]  /*25c0*/  UIADD3 UR6, UR6, 0xc06, URZ ;  /* 0x00000c0606067890 */ /* 0x000fe2000fffe03f */
        /* <DEDUP_REMOVED lines=18> */
[----:B------:R-:W-:Y:S01]  /*26f0*/  BPT.TRAP 0x1 ;  /* 0x000000040000795c */ /* 0x000fe20000300000 */
.L_x_27:
[----:B------:R-:W-:-:S13]  /*2700*/  ISETP.NE.AND P1, PT, R22, RZ, PT ;  /* 0x000000ff1600720c */ /* 0x000fda0003f25270 */
[----:B01----:R-:W-:-:S04]  /*2710*/  @P1 IMAD R4, R3, 0x8, R6 ;  /* 0x0000000803041824 */ /* 0x003fc800078e0206 */
[----:B------:R-:W-:-:S05]  /*2720*/  @P1 VIADD R4, R4, 0x10 ;  /* 0x0000001004041836 */ /* 0x000fca0000000000 */
[----:B------:R-:W-:-:S04]  /*2730*/  @P1 PRMT R4, R19, 0x654, R4 ;  /* 0x0000065413041816 */ /* 0x000fc80000000004 */
[----:B------:R0:W-:Y:S01]  /*2740*/  @P1 SYNCS.ARRIVE.TRANS64.RED.A1T0 RZ, [R4+URZ], RZ ;  /* 0x000000ff04ff19a7 */ /* 0x0001e2000810043f */
[----:B------:R-:W-:-:S13]  /*2750*/  ISETP.GT.U32.AND P1, PT, R18, 0x1, PT ;  /* 0x000000011200780c */ /* 0x000fda0003f24070 */
[----:B0-----:R-:W-:Y:S05]  /*2760*/  @P1 BRA `(.L_x_28) ;  /* 0x0000000000041947 */ /* 0x001fea0003800000 */
[----:B------:R-:W-:Y:S01]  /*2770*/  BPT.TRAP 0x1 ;  /* 0x000000040000795c */ /* 0x000fe20000300000 */
.L_x_28:
[----:B------:R-:W-:Y:S01]  /*2780*/  UIADD3 UR5, UR5, 0x1, URZ ;  /* 0x0000000105057890 */ /* 0x000fe2000fffe03f */
[C---:B------:R-:W-:Y:S01]  /*2790*/  ISETP.GT.AND P2, PT, R0.reuse, 0x1, PT ;  /* 0x000000010000780c */ /* 0x040fe20003f44270 */
[----:B------:R-:W-:Y:S02]  /*27a0*/  VIADD R3, R3, 0x1 ;  /* 0x0000000103037836 */ /* 0x000fe40000000000 */
[----:B------:R-:W-:Y:S01]  /*27b0*/  UISETP.NE.AND UP0, UPT, UR5, 0x2, UPT ;  /* 0x000000020500788c */ /* 0x000fe2000bf05270 */
[----:B------:R-:W-:Y:S02]  /*27c0*/  VIADD R0, R0, 0xffffffff ;  /* 0xffffffff00007836 */ /* 0x000fe40000000000 */
[C---:B------:R-:W-:Y:S01]  /*27d0*/  ISETP.NE.AND P1, PT, R3.reuse, 0x2, PT ;  /* 0x000000020300780c */ /* 0x040fe20003f25270 */
[----:B------:R-:W-:Y:S02]  /*27e0*/  USEL UR6, URZ, 0x1, UP0 ;  /* 0x000000013f067887 */ /* 0x000fe40008000000 */
[----:B------:R-:W-:Y:S01]  /*27f0*/  USEL UR5, UR5, URZ, UP0 ;  /* 0x0000003f05057287 */ /* 0x000fe20008000000 */
[----:B------:R-:W-:-:S03]  /*2800*/  SEL R3, R3, RZ, P1 ;  /* 0x000000ff03037207 */ /* 0x000fc60000800000 */
[----:B------:R-:W-:Y:S01]  /*2810*/  LOP3.LUT R7, R7, UR6, RZ, 0x3c, !PT ;  /* 0x0000000607077c12 */ /* 0x000fe2000f8e3cff */
[----:B------:R-:W-:Y:S07]  /*2820*/  @P2 BRA `(.L_x_29) ;  /* 0xfffffff400c82947 */ /* 0x000fee000383ffff */
.L_x_22:
[----:B01----:R-:W0:Y:S02]  /*2830*/  LDC R0, c[0x0][0x28c] ;  /* 0x0000a300ff007b82 */ /* 0x003e240000000800 */
[----:B0-----:R-:W-:-:S13]  /*2840*/  ISETP.GE.AND P1, PT, R0, 0x1, PT ;  /* 0x000000010000780c */ /* 0x001fda0003f26270 */
[----:B------:R-:W-:Y:S05]  /*2850*/  @!P1 BRA `(.L_x_30) ;  /* 0x0000000000389947 */ /* 0x000fea0003800000 */
[----:B------:R-:W-:Y:S05]  /*2860*/  @!P0 BRA `(.L_x_31) ;  /* 0x0000000000048947 */ /* 0x000fea0003800000 */
[----:B------:R-:W-:Y:S01]  /*2870*/  BPT.TRAP 0x1 ;  /* 0x000000040000795c */ /* 0x000fe20000300000 */
.L_x_31:
[----:B------:R-:W-:-:S13]  /*2880*/  ISETP.NE.AND P0, PT, R22, RZ, PT ;  /* 0x000000ff1600720c */ /* 0x000fda0003f05270 */
[----:B------:R-:W-:-:S05]  /*2890*/  VOTEU.ANY UP0, P0 ;  /* 0x00000000003f7886 */ /* 0x000fca0000000100 */
[----:B------:R-:W-:-:S06]  /*28a0*/  @UP0 UIADD3 UR4, UR44, UR42, URZ ;  /* 0x0000002a2c040290 */ /* 0x000fcc000fffe03f */
[----:B------:R-:W-:-:S04]  /*28b0*/  IMAD.U32 R0, RZ, RZ, UR4 ;  /* 0x00000004ff007e24 */ /* 0x000fc8000f8e00ff */
[----:B------:R-:W-:-:S05]  /*28c0*/  @P0 IMAD.SHL.U32 R0, R0, 0x8, RZ ;  /* 0x0000000800000824 */ /* 0x000fca00078e00ff */
[----:B------:R-:W-:-:S04]  /*28d0*/  @P0 LOP3.LUT R0, R0, 0x8, RZ, 0xc0, !PT ;  /* 0x0000000800000812 */ /* 0x000fc800078ec0ff */
[----:B------:R-:W-:-:S04]  /*28e0*/  @P0 IADD3 R0, R6, 0x10, R0 ;  /* 0x0000001006000810 */ /* 0x000fc80007ffe000 */
[----:B------:R-:W-:-:S04]  /*28f0*/  @P0 PRMT R0, R19, 0x654, R0 ;  /* 0x0000065413000816 */ /* 0x000fc80000000000 */
[----:B------:R0:W-:Y:S01]  /*2900*/  @P0 SYNCS.ARRIVE.TRANS64.RED.A1T0 RZ, [R0+URZ], RZ ;  /* 0x000000ff00ff09a7 */ /* 0x0001e2000810043f */
[----:B------:R-:W-:-:S13]  /*2910*/  ISETP.GT.U32.AND P0, PT, R18, 0x1, PT ;  /* 0x000000011200780c */ /* 0x000fda0003f04070 */
[----:B0-----:R-:W-:Y:S05]  /*2920*/  @P0 BRA `(.L_x_30) ;  /* 0x0000000000040947 */ /* 0x001fea0003800000 */
[----:B------:R-:W-:Y:S01]  /*2930*/  BPT.TRAP 0x1 ;  /* 0x000000040000795c */ /* 0x000fe20000300000 */
.L_x_30:
[----:B------:R-:W-:Y:S01]  /*2940*/  IMAD.SHL.U32 R103, R103, 0x40, RZ ;  /* 0x0000004067677824 */ /* 0x000fe200078e00ff */
[----:B------:R-:W-:Y:S01]  /*2950*/  ULDC UR6, c[0x0][0x288] ;  /* 0x0000a20000067ab9 */ /* 0x000fe20000000800 */
[----:B------:R-:W-:Y:S01]  /*2960*/  SHF.R.S32.HI R21, RZ, 0x1f, R23 ;  /* 0x0000001fff157819 */ /* 0x000fe20000011417 */
[----:B------:R-:W-:Y:S01]  /*2970*/  IMAD.SHL.U32 R3, R113, 0x100, RZ ;  /* 0x0000010071037824 */ /* 0x000fe200078e00ff */
[----:B------:R-:W-:Y:S01]  /*2980*/  ULDC.64 UR4, c[0x0][0x5d0] ;  /* 0x0001740000047ab9 */ /* 0x000fe20000000a00 */
[----:B------:R-:W-:Y:S01]  /*2990*/  LOP3.LUT R10, R103, 0x6, R98, 0xf8, !PT ;  /* 0x00000006670a7812 */ /* 0x000fe200078ef862 */
[----:B------:R-:W-:Y:S01]  /*29a0*/  IMAD.WIDE R112, R113, 0x100, R88 ;  /* 0x0000010071707825 */ /* 0x000fe200078e0258 */
[----:B------:R-:W-:Y:S01]  /*29b0*/  ISETP.GE.AND P0, PT, R103, UR6, PT ;  /* 0x0000000667007c0c */ /* 0x000fe2000bf06270 */
[----:B------:R-:W-:Y:S01]  /*29c0*/  ULDC UR6, c[0x0][0x284] ;  /* 0x0000a10000067ab9 */ /* 0x000fe20000000800 */
[----:B------:R-:W-:Y:S01]  /*29d0*/  SHF.R.S32.HI R11, RZ, 0x1f, R10 ;  /* 0x0000001fff0b7819 */ /* 0x000fe2000001140a */
[----:B------:R-:W-:Y:S01]  /*29e0*/  IMAD R0, R21, UR4, RZ ;  /* 0x0000000415007c24 */ /* 0x000fe2000f8e02ff */
[----:B------:R-:W-:-:S03]  /*29f0*/  ISETP.GE.OR P0, PT, R3, UR6, P0 ;  /* 0x0000000603007c0c */ /* 0x000fc60008706670 */
[C---:B------:R-:W-:Y:S02]  /*2a00*/  IMAD R7, R23.reuse, UR5, R0 ;  /* 0x0000000517077c24 */ /* 0x040fe4000f8e0200 */
[----:B------:R-:W-:Y:S01]  /*2a10*/  IMAD.WIDE.U32 R4, R23, UR4, R10 ;  /* 0x0000000417047c25 */ /* 0x000fe2000f8e000a */
[----:B------:R-:W-:-:S03]  /*2a20*/  ULDC.64 UR4, c[0x0][0x5c8] ;  /* 0x0001720000047ab9 */ /* 0x000fc60000000a00 */
[----:B------:R-:W-:Y:S02]  /*2a30*/  IMAD R9, R113, UR4, RZ ;  /* 0x0000000471097c24 */ /* 0x000fe4000f8e02ff */
[----:B------:R-:W-:Y:S02]  /*2a40*/  IMAD.IADD R5, R5, 0x1, R7 ;  /* 0x0000000105057824 */ /* 0x000fe400078e0207 */
[C---:B------:R-:W-:Y:S02]  /*2a50*/  IMAD R9, R112.reuse, UR5, R9 ;  /* 0x0000000570097c24 */ /* 0x040fe4000f8e0209 */
[----:B------:R-:W-:-:S04]  /*2a60*/  IMAD.WIDE.U32 R114, R112, UR4, R4 ;  /* 0x0000000470727c25 */ /* 0x000fc8000f8e0004 */
[----:B------:R-:W-:Y:S01]  /*2a70*/  IMAD.MOV.U32 R0, RZ, RZ, -0x1 ;  /* 0xffffffffff007424 */ /* 0x000fe200078e00ff */
[----:B------:R-:W-:Y:S06]  /*2a80*/  @P0 BRA `(.L_x_32) ;  /* 0x0000004800240947 */ /* 0x000fec0003800000 */
[----:B-----5:R-:W-:Y:S01]  /*2a90*/  FSETP.NEU.AND P1, PT, R91, RZ, PT ;  /* 0x000000ff5b00720b */ /* 0x020fe20003f2d000 */
[----:B------:R-:W-:Y:S01]  /*2aa0*/  IMAD.IADD R4, R97, 0x1, -R103 ;  /* 0x0000000161047824 */ /* 0x000fe200078e0a67 */
[----:B------:R-:W-:Y:S01]  /*2ab0*/  BSSY B0, `(.L_x_32) ;  /* 0x0000486000007945 */ /* 0x000fe20003800000 */
[----:B------:R-:W-:Y:S02]  /*2ac0*/  IMAD.IADD R3, R102, 0x1, -R3 ;  /* 0x0000000166037824 */ /* 0x000fe400078e0a03 */
[----:B------:R-:W-:Y:S01]  /*2ad0*/  IMAD.IADD R117, R115, 0x1, R9 ;  /* 0x0000000173757824 */ /* 0x000fe200078e0209 */
[----:B------:R-:W-:-:S04]  /*2ae0*/  ISETP.GT.AND P6, PT, R4, RZ, PT ;  /* 0x000000ff0400720c */ /* 0x000fc80003fc4270 */
[----:B------:R-:W-:-:S03]  /*2af0*/  ISETP.GT.AND P0, PT, R3, RZ, P6 ;  /* 0x000000ff0300720c */ /* 0x000fc60003704270 */
[----:B------:R-:W-:Y:S10]  /*2b00*/  @!P1 BRA `(.L_x_33) ;  /* 0x00000030008c9947 */ /* 0x000ff40003800000 */
[----:B------:R-:W0:Y:S01]  /*2b10*/  LDC.64 R14, c[0x0][0x5b8] ;  /* 0x00016e00ff0e7b82 */ /* 0x000e220000000a00 */
[----:B------:R-:W-:-:S07]  /*2b20*/  ULDC.64 UR4, c[0x0][0x5c0] ;  /* 0x0001700000047ab9 */ /* 0x000fce0000000a00 */
[----:B------:R-:W1:Y:S08]  /*2b30*/  LDC.64 R108, c[0x0][0x5b0] ;  /* 0x00016c00ff6c7b82 */ /* 0x000e700000000a00 */
[----:B------:R-:W2:Y:S01]  /*2b40*/  LDC.64 R12, c[0x0][0x5a8] ;  /* 0x00016a00ff0c7b82 */ /* 0x000ea20000000a00 */
[-C--:B0-----:R-:W-:Y:S02]  /*2b50*/  IMAD R6, R21, R14.reuse, RZ ;  /* 0x0000000e15067224 */ /* 0x081fe400078e02ff */
[----:B------:R-:W-:-:S04]  /*2b60*/  IMAD.WIDE.U32 R106, R23, R14, R10 ;  /* 0x0000000e176a7225 */ /* 0x000fc800078e000a */
[----:B------:R-:W-:Y:S02]  /*2b70*/  IMAD R125, R23, R15, R6 ;  /* 0x0000000f177d7224 */ /* 0x000fe400078e0206 */
[-C--:B-1----:R-:W-:Y:S02]  /*2b80*/  IMAD R5, R113, R108.reuse, RZ ;  /* 0x0000006c71057224 */ /* 0x082fe400078e02ff */
[----:B------:R-:W-:Y:S02]  /*2b90*/  IMAD.IADD R105, R107, 0x1, R125 ;  /* 0x000000016b697824 */ /* 0x000fe400078e027d */
[----:B------:R-:W-:Y:S02]  /*2ba0*/  IMAD.MOV.U32 R104, RZ, RZ, R106 ;  /* 0x000000ffff687224 */ /* 0x000fe400078e006a */
[C---:B------:R-:W-:Y:S02]  /*2bb0*/  IMAD R103, R112.reuse, R109, R5 ;  /* 0x0000006d70677224 */ /* 0x040fe400078e0205 */
[----:B------:R-:W-:-:S04]  /*2bc0*/  IMAD.WIDE.U32 R6, R112, R108, R104 ;  /* 0x0000006c70067225 */ /* 0x000fc800078e0068 */
[----:B------:R-:W-:Y:S01]  /*2bd0*/  IMAD.IADD R5, R7, 0x1, R103 ;  /* 0x0000000107057824 */ /* 0x000fe200078e0267 */
[----:B--2---:R-:W-:-:S04]  /*2be0*/  LEA R8, P1, R6, R12, 0x2 ;  /* 0x0000000c06087211 */ /* 0x004fc800078210ff */
[----:B------:R-:W-:-:S05]  /*2bf0*/  LEA.HI.X R9, R6, R13, R5, 0x2, P1 ;  /* 0x0000000d06097211 */ /* 0x000fca00008f1405 */
[----:B------:R-:W2:Y:S01]  /*2c00*/  @P0 LDG.E.LTC128B R5, desc[UR36][R8.64] ;  /* 0x0000002408050981 */ /* 0x000ea2000c1e1920 */
[----:B------:R-:W-:Y:S01]  /*2c10*/  LEA R20, P1, R114, UR4, 0x2 ;  /* 0x0000000472147c11 */ /* 0x000fe2000f8210ff */
[-C--:B------:R-:W-:Y:S01]  /*2c20*/  IMAD.WIDE.U32 R6, R112, R108.reuse, R10 ;  /* 0x0000006c70067225 */ /* 0x080fe200078e000a */
[----:B------:R-:W-:Y:S01]  /*2c30*/  ISETP.GT.AND P4, PT, R4, 0x1, PT ;  /* 0x000000010400780c */ /* 0x000fe20003f84270 */
[----:B------:R-:W-:Y:S01]  /*2c40*/  BSSY B1, `(.L_x_34) ;  /* 0x0000013000017945 */ /* 0x000fe20003800000 */
[----:B------:R-:W-:Y:S01]  /*2c50*/  LEA.HI.X R21, R114, UR5, R117, 0x2, P1 ;  /* 0x0000000572157c11 */ /* 0x000fe200088f1475 */
[----:B------:R-:W-:Y:S01]  /*2c60*/  IMAD.IADD R7, R103, 0x1, R7 ;  /* 0x0000000167077824 */ /* 0x000fe200078e0207 */
[----:B------:R-:W-:Y:S01]  /*2c70*/  ISETP.GT.AND P1, PT, R3, RZ, P4 ;  /* 0x000000ff0300720c */ /* 0x000fe20002724270 */
[C---:B------:R-:W-:Y:S01]  /*2c80*/  IMAD.SHL.U32 R114, R108.reuse, 0x8, RZ ;  /* 0x000000086c727824 */ /* 0x040fe200078e00ff */
[----:B------:R-:W-:Y:S02]  /*2c90*/  SHF.L.U64.HI R115, R108, 0x3, R109 ;  /* 0x000000036c737819 */ /* 0x000fe4000001026d */
[----:B------:R-:W-:Y:S01]  /*2ca0*/  P2R R119, PR, RZ, 0x10 ;  /* 0x00000010ff777803 */ /* 0x000fe20000000000 */
[----:B------:R-:W-:Y:S01]  /*2cb0*/  IMAD.WIDE.U32 R116, R112, R108, R114 ;  /* 0x0000006c70747225 */ /* 0x000fe200078e0072 */
[----:B--2---:R-:W-:-:S05]  /*2cc0*/  LOP3.LUT R110, R5, 0xffffe000, RZ, 0xc0, !PT ;  /* 0xffffe000056e7812 */ /* 0x004fca00078ec0ff */
[----:B------:R-:W-:Y:S01]  /*2cd0*/  FMUL R15, R110, R91 ;  /* 0x0000005b6e0f7220 */ /* 0x000fe20000400000 */
[----:B------:R-:W-:-:S04]  /*2ce0*/  IMAD.WIDE.U32 R110, R23, R14, R6 ;  /* 0x0000000e176e7225 */ /* 0x000fc800078e0006 */
[----:B------:R-:W-:Y:S01]  /*2cf0*/  FFMA R15, R56, R90, R15 ;  /* 0x0000005a380f7223 */ /* 0x000fe2000000000f */
[----:B------:R-:W-:Y:S01]  /*2d00*/  IMAD.IADD R7, R125, 0x1, R111 ;  /* 0x000000017d077824 */ /* 0x000fe200078e026f */
[----:B------:R-:W-:-:S03]  /*2d10*/  LEA R6, P2, R110, R12, 0x2 ;  /* 0x0000000c6e067211 */ /* 0x000fc600078410ff */
[----:B------:R-:W-:Y:S02]  /*2d20*/  F2FP.TF32.F32.PACK_B R15, R15 ;  /* 0x0000000fff0f723e */ /* 0x000fe400024050ff */
[----:B------:R-:W-:-:S03]  /*2d30*/  LEA.HI.X R7, R110, R13, R7, 0x2, P2 ;  /* 0x0000000d6e077211 */ /* 0x000fc600010f1407 */
[----:B------:R0:W-:Y:S01]  /*2d40*/  @P0 STG.E desc[UR36][R20.64], R15 ;  /* 0x0000000f14000986 */ /* 0x0001e2000c101924 */
[----:B------:R-:W-:Y:S05]  /*2d50*/  @!P1 BRA `(.L_x_35) ;  /* 0x0000000000049947 */ /* 0x000fea0003800000 */
[----:B------:R1:W5:Y:S02]  /*2d60*/  LDG.E.LTC128B R5, desc[UR36][R6.64+0x4] ;  /* 0x0000042406057981 */ /* 0x000364000c1e1920 */
.L_x_35:
[----:B------:R-:W-:Y:S05]  /*2d70*/  BSYNC B1 ;  /* 0x0000000000017941 */ /* 0x000fea0003800000 */
.L_x_34:
[----:B-----5:R-:W-:Y:S01]  /*2d80*/  LOP3.LUT R8, R5, 0xffffe000, RZ, 0xc0, !PT ;  /* 0xffffe00005087812 */ /* 0x020fe200078ec0ff */
[----:B0-----:R-:W-:Y:S01]  /*2d90*/  IMAD.IADD R15, R103, 0x1, R117 ;  /* 0x00000001670f7824 */ /* 0x001fe200078e0275 */
[----:B------:R-:W-:Y:S01]  /*2da0*/  IADD3 R9, P2, R106, R116, RZ ;  /* 0x000000746a097210 */ /* 0x000fe20007f5e0ff */
[----:B------:R-:W-:Y:S01]  /*2db0*/  IMAD.MOV.U32 R103, RZ, RZ, R5 ;  /* 0x000000ffff677224 */ /* 0x000fe200078e0005 */
[----:B------:R-:W-:Y:S01]  /*2dc0*/  ISETP.GT.AND P0, PT, R3, 0x8, P6 ;  /* 0x000000080300780c */ /* 0x000fe20003704270 */
[----:B------:R-:W-:Y:S02]  /*2dd0*/  FMUL R8, R8, R91 ;  /* 0x0000005b08087220 */ /* 0x000fe40000400000 */
[----:B------:R-:W-:Y:S02]  /*2de0*/  IMAD.X R56, R15, 0x1, R105, P2 ;  /* 0x000000010f387824 */ /* 0x000fe400010e0669 */
[----:B------:R-:W-:Y:S01]  /*2df0*/  FFMA R57, R57, R90, R8 ;  /* 0x0000005a39397223 */ /* 0x000fe20000000008 */
[----:B------:R-:W-:-:S04]  /*2e00*/  LEA R8, P2, R9, R12, 0x2 ;  /* 0x0000000c09087211 */ /* 0x000fc800078410ff */
[----:B------:R-:W-:Y:S02]  /*2e10*/  F2FP.TF32.F32.PACK_B R57, R57 ;  /* 0x00000039ff39723e */ /* 0x000fe400024050ff */
[----:B------:R-:W-:-:S03]  /*2e20*/  LEA.HI.X R9, R9, R13, R56, 0x2, P2 ;  /* 0x0000000d09097211 */ /* 0x000fc600010f1438 */
[----:B------:R0:W-:Y:S04]  /*2e30*/  @P1 STG.E desc[UR36][R20.64+0x4], R57 ;  /* 0x0000043914001986 */ /* 0x0001e8000c101924 */
[----:B------:R-:W2:Y:S01]  /*2e40*/  @P0 LDG.E.LTC128B R103, desc[UR36][R8.64] ;  /* 0x0000002408670981 */ /* 0x000ea2000c1e1920 */
[----:B------:R-:W-:Y:S01]  /*2e50*/  IADD3 R116, P1, R10, R116, RZ ;  /* 0x000000740a747210 */ /* 0x000fe20007f3e0ff */
[C---:B------:R-:W-:Y:S01]  /*2e60*/  IMAD.SHL.U32 R121, R92.reuse, 0x4, RZ ;  /* 0x000000045c797824 */ /* 0x040fe200078e00ff */
[----:B------:R-:W-:Y:S01]  /*2e70*/  SHF.L.U64.HI R123, R92, 0x2, R95 ;  /* 0x000000025c7b7819 */ /* 0x000fe2000001025f */
[----:B------:R-:W-:Y:S02]  /*2e80*/  BSSY B1, `(.L_x_36) ;  /* 0x0000010000017945 */ /* 0x000fe40003800000 */
[----:B------:R-:W-:Y:S01]  /*2e90*/  IMAD.X R117, R11, 0x1, R15, P1 ;  /* 0x000000010b757824 */ /* 0x000fe200008e060f */
[----:B------:R-:W-:-:S02]  /*2ea0*/  IADD3 R110, P2, R121, R20, RZ ;  /* 0x00000014796e7210 */ /* 0x000fc40007f5e0ff */
[----:B------:R-:W-:Y:S01]  /*2eb0*/  ISETP.GT.AND P1, PT, R3, 0x8, P4 ;  /* 0x000000080300780c */ /* 0x000fe20002724270 */
[----:B------:R-:W-:-:S04]  /*2ec0*/  IMAD.WIDE.U32 R116, R23, R14, R116 ;  /* 0x0000000e17747225 */ /* 0x000fc800078e0074 */
[----:B------:R-:W-:Y:S01]  /*2ed0*/  IMAD.X R111, R123, 0x1, R21, P2 ;  /* 0x000000017b6f7824 */ /* 0x000fe200010e0615 */
[----:B--2---:R-:W-:-:S05]  /*2ee0*/  LOP3.LUT R56, R103, 0xffffe000, RZ, 0xc0, !PT ;  /* 0xffffe00067387812 */ /* 0x004fca00078ec0ff */
[----:B------:R-:W-:Y:S01]  /*2ef0*/  FMUL R5, R56, R91 ;  /* 0x0000005b38057220 */ /* 0x000fe20000400000 */
[----:B------:R-:W-:-:S03]  /*2f00*/  LEA R56, P3, R116, R12, 0x2 ;  /* 0x0000000c74387211 */ /* 0x000fc600078610ff */
[----:B------:R-:W-:Y:S01]  /*2f10*/  FFMA R15, R58, R90, R5 ;  /* 0x0000005a3a0f7223 */ /* 0x000fe20000000005 */
[----:B------:R-:W-:-:S04]  /*2f20*/  IMAD.IADD R5, R125, 0x1, R117 ;  /* 0x000000017d057824 */ /* 0x000fc800078e0275 */
[----:B------:R-:W-:Y:S02]  /*2f30*/  F2FP.TF32.F32.PACK_B R15, R15 ;  /* 0x0000000fff0f723e */ /* 0x000fe400024050ff */
[----:B0-----:R-:W-:-:S03]  /*2f40*/  LEA.HI.X R57, R116, R13, R5, 0x2, P3 ;  /* 0x0000000d74397211 */ /* 0x001fc600018f1405 */
[----:B------:R0:W-:Y:S01]  /*2f50*/  @P0 STG.E desc[UR36][R110.64], R15 ;  /* 0x0000000f6e000986 */ /* 0x0001e2000c101924 */
[----:B------:R-:W-:Y:S05]  /*2f60*/  @!P1 BRA `(.L_x_37) ;  /* 0x0000000000049947 */ /* 0x000fea0003800000 */
[----:B------:R2:W5:Y:S02]  /*2f70*/  LDG.E.LTC128B R103, desc[UR36][R56.64+0x4] ;  /* 0x0000042438677981 */ /* 0x000564000c1e1920 */
.L_x_37:
[----:B------:R-:W-:Y:S05]  /*2f80*/  BSYNC B1 ;  /* 0x0000000000017941 */ /* 0x000fea0003800000 */
.L_x_36:
[----:B-----5:R-:W-:Y:S01]  /*2f90*/  LOP3.LUT R8, R103, 0xffffe000, RZ, 0xc0, !PT ;  /* 0xffffe00067087812 */ /* 0x020fe200078ec0ff */
[----:B------:R-:W-:Y:S01]  /*2fa0*/  BSSY B1, `(.L_x_38) ;  /* 0x000000b000017945 */ /* 0x000fe20003800000 */
[----:B------:R-:W-:Y:S01]  /*2fb0*/  ISETP.GT.AND P4, PT, R4, 0x8, PT ;  /* 0x000000080400780c */ /* 0x000fe20003f84270 */
[----:B0-----:R-:W-:Y:S02]  /*2fc0*/  IMAD.SHL.U32 R15, R93, 0x4, RZ ;  /* 0x000000045d0f7824 */ /* 0x001fe400078e00ff */
[----:B------:R-:W-:Y:S01]  /*2fd0*/  FMUL R8, R8, R91 ;  /* 0x0000005b08087220 */ /* 0x000fe20000400000 */
[----:B------:R-:W-:Y:S02]  /*2fe0*/  ISETP.GT.AND P0, PT, R3, RZ, P4 ;  /* 0x000000ff0300720c */ /* 0x000fe40002704270 */
[----:B------:R-:W-:Y:S01]  /*2ff0*/  P2R R116, PR, RZ, 0x10 ;  /* 0x00000010ff747803 */ /* 0x000fe20000000000 */
[----:B------:R-:W-:-:S05]  /*3000*/  FFMA R59, R59, R90, R8 ;  /* 0x0000005a3b3b7223 */ /* 0x000fca0000000008 */
[----:B------:R-:W-:-:S05]  /*3010*/  F2FP.TF32.F32.PACK_B R59, R59 ;  /* 0x0000003bff3b723e */ /* 0x000fca00024050ff */
[----:B------:R0:W-:Y:S01]  /*3020*/  @P1 STG.E desc[UR36][R110.64+0x4], R59 ;  /* 0x0000043b6e001986 */ /* 0x0001e2000c101924 */
[----:B------:R-:W-:Y:S05]  /*3030*/  @!P0 BRA `(.L_x_39) ;  /* 0x0000000000048947 */ /* 0x000fea0003800000 */
[----:B------:R3:W5:Y:S02]  /*3040*/  LDG.E.LTC128B R103, desc[UR36][R6.64+0x20] ;  /* 0x0000202406677981 */ /* 0x000764000c1e1920 */
.L_x_39:
[----:B------:R-:W-:Y:S05]  /*3050*/  BSYNC B1 ;  /* 0x0000000000017941 */ /* 0x000fea0003800000 */
.L_x_38:
[----:B-----5:R-:W-:Y:S01]  /*3060*/  LOP3.LUT R58, R103, 0xffffe000, RZ, 0xc0, !PT ;  /* 0xffffe000673a7812 */ /* 0x020fe200078ec0ff */
[----:B------:R-:W-:Y:S01]  /*3070*/  BSSY B1, `(.L_x_40) ;  /* 0x000000d000017945 */ /* 0x000fe20003800000 */
[----:B------:R-:W-:Y:S02]  /*3080*/  SHF.L.U64.HI R5, R93, 0x2, R94 ;  /* 0x000000025d057819 */ /* 0x000fe4000001025e */
[----:B------:R-:W-:Y:S01]  /*3090*/  IADD3 R8, P1, P2, R15, R20, R121 ;  /* 0x000000140f087210 */ /* 0x000fe20007a3e079 */
[----:B0-----:R-:W-:Y:S01]  /*30a0*/  FMUL R59, R58, R91 ;  /* 0x0000005b3a3b7220 */ /* 0x001fe20000400000 */
[----:B------:R-:W-:Y:S02]  /*30b0*/  ISETP.GT.AND P3, PT, R4, 0x9, PT ;  /* 0x000000090400780c */ /* 0x000fe40003f64270 */
[----:B------:R-:W-:Y:S01]  /*30c0*/  IADD3.X R9, R5, R21, R123, P1, P2 ;  /* 0x0000001505097210 */ /* 0x000fe20000fe447b */
[----:B------:R-:W-:Y:S01]  /*30d0*/  FFMA R59, R60, R90, R59 ;  /* 0x0000005a3c3b7223 */ /* 0x000fe2000000003b */
[----:B------:R-:W-:-:S02]  /*30e0*/  ISETP.GT.AND P1, PT, R3, RZ, P3 ;  /* 0x000000ff0300720c */ /* 0x000fc40001f24270 */
[----:B------:R-:W-:Y:S02]  /*30f0*/  P2R R117, PR, RZ, 0x8 ;  /* 0x00000008ff757803 */ /* 0x000fe40000000000 */
[----:B------:R-:W-:-:S05]  /*3100*/  F2FP.TF32.F32.PACK_B R59, R59 ;  /* 0x0000003bff3b723e */ /* 0x000fca00024050ff */
[----:B------:R0:W-:Y:S04]  /*3110*/  @P0 STG.E desc[UR36][R20.64+0x20], R59 ;  /* 0x0000203b14000986 */ /* 0x0001e8000c101924 */
[----:B------:R-:W-:Y:S05]  /*3120*/  @!P1 BRA `(.L_x_41) ;  /* 0x0000000000049947 */ /* 0x000fea0003800000 */
[----:B------:R4:W5:Y:S02]  /*3130*/  LDG.E.LTC128B R103, desc[UR36][R6.64+0x24] ;  /* 0x0000242406677981 */ /* 0x000964000c1e1920 */
.L_x_41:
[----:B------:R-:W-:Y:S05]  /*3140*/  BSYNC B1 ;  /* 0x0000000000017941 */ /* 0x000fea0003800000 */
.L_x_40:
[----:B-----5:R-:W-:Y:S01]  /*3150*/  LOP3.LUT R58, R103, 0xffffe000, RZ, 0xc0, !PT ;  /* 0xffffe000673a7812 */ /* 0x020fe200078ec0ff */
[----:B------:R-:W-:Y:S01]  /*3160*/  BSSY B1, `(.L_x_42) ;  /* 0x0000008000017945 */ /* 0x000fe20003800000 */
[----:B------:R-:W-:-:S03]  /*3170*/  ISETP.GT.AND P0, PT, R3, 0x8, P4 ;  /* 0x000000080300780c */ /* 0x000fc60002704270 */
[----:B------:R-:W-:-:S04]  /*3180*/  FMUL R58, R58, R91 ;  /* 0x0000005b3a3a7220 */ /* 0x000fc80000400000 */
[----:B------:R-:W-:-:S05]  /*3190*/  FFMA R61, R61, R90, R58 ;  /* 0x0000005a3d3d7223 */ /* 0x000fca000000003a */
[----:B------:R-:W-:-:S05]  /*31a0*/  F2FP.TF32.F32.PACK_B R61, R61 ;  /* 0x0000003dff3d723e */ /* 0x000fca00024050ff */
[----:B------:R0:W-:Y:S01]  /*31b0*/  @P1 STG.E desc[UR36][R20.64+0x24], R61 ;  /* 0x0000243d14001986 */ /* 0x0001e2000c101924 */
[----:B------:R-:W-:Y:S05]  /*31c0*/  @!P0 BRA `(.L_x_43) ;  /* 0x0000000000048947 */ /* 0x000fea0003800000 */
[----:B------:R0:W5:Y:S02]  /*31d0*/  LDG.E.LTC128B R103, desc[UR36][R56.64+0x20] ;  /* 0x0000202438677981 */ /* 0x000164000c1e1920 */
.L_x_43:
[----:B------:R-:W-:Y:S05]  /*31e0*/  BSYNC B1 ;  /* 0x0000000000017941 */ /* 0x000fea0003800000 */
.L_x_42:
[----:B-----5:R-:W-:Y:S01]  /*31f0*/  LOP3.LUT R58, R103, 0xffffe000, RZ, 0xc0, !PT ;  /* 0xffffe000673a7812 */ /* 0x020fe200078ec0ff */
[----:B------:R-:W-:Y:S01]  /*3200*/  BSSY B1, `(.L_x_44) ;  /* 0x0000008000017945 */ /* 0x000fe20003800000 */
[----:B------:R-:W-:-:S03]  /*3210*/  ISETP.GT.AND P1, PT, R3, 0x8, P3 ;  /* 0x000000080300780c */ /* 0x000fc60001f24270 */
[----:B0-----:R-:W-:-:S04]  /*3220*/  FMUL R59, R58, R91 ;  /* 0x0000005b3a3b7220 */ /* 0x001fc80000400000 */
[----:B------:R-:W-:-:S05]  /*3230*/  FFMA R59, R62, R90, R59 ;  /* 0x0000005a3e3b7223 */ /* 0x000fca000000003b */
[----:B------:R-:W-:-:S05]  /*3240*/  F2FP.TF32.F32.PACK_B R59, R59 ;  /* 0x0000003bff3b723e */ /* 0x000fca00024050ff */
[----:B------:R0:W-:Y:S01]  /*3250*/  @P0 STG.E desc[UR36][R110.64+0x20], R59 ;  /* 0x0000203b6e000986 */ /* 0x0001e2000c101924 */
[----:B------:R-:W-:Y:S05]  /*3260*/  @!P1 BRA `(.L_x_45) ;  /* 0x0000000000049947 */ /* 0x000fea0003800000 */
[----:B------:R0:W5:Y:S02]  /*3270*/  LDG.E.LTC128B R103, desc[UR36][R56.64+0x24] ;  /* 0x0000242438677981 */ /* 0x000164000c1e1920 */
.L_x_45:
[----:B------:R-:W-:Y:S05]  /*3280*/  BSYNC B1 ;  /* 0x0000000000017941 */ /* 0x000fea0003800000 */
.L_x_44:
[----:B-----5:R-:W-:Y:S01]  /*3290*/  LOP3.LUT R58, R103, 0xffffe000, RZ, 0xc0, !PT ;  /* 0xffffe000673a7812 */ /* 0x020fe200078ec0ff */
[----:B------:R-:W-:Y:S01]  /*32a0*/  BSSY B1, `(.L_x_46) ;  /* 0x000000c000017945 */ /* 0x000fe20003800000 */
[----:B------:R-:W-:Y:S02]  /*32b0*/  IADD3 R121, P0, R112, 0x80, RZ ;  /* 0x0000008070797810 */ /* 0x000fe40007f1e0ff */
[----:B------:R-:W-:Y:S01]  /*32c0*/  ISETP.GT.AND P2, PT, R4, 0x10, PT ;  /* 0x000000100400780c */ /* 0x000fe20003f44270 */
[----:B------:R-:W-:Y:S02]  /*32d0*/  FMUL R58, R58, R91 ;  /* 0x0000005b3a3a7220 */ /* 0x000fe40000400000 */
[----:B------:R-:W-:Y:S01]  /*32e0*/  IMAD.X R113, RZ, RZ, R113, P0 ;  /* 0x000000ffff717224 */ /* 0x000fe200000e0671 */
[----:B------:R-:W-:Y:S01]  /*32f0*/  ISETP.GT.AND P0, PT, R3, RZ, P2 ;  /* 0x000000ff0300720c */ /* 0x000fe20001704270 */
[----:B------:R-:W-:Y:S01]  /*3300*/  FFMA R63, R63, R90, R58 ;  /* 0x0000005a3f3f7223 */ /* 0x000fe2000000003a */
[----:B------:R-:W-:-:S04]  /*3310*/  P2R R112, PR, RZ, 0x4 ;  /* 0x00000004ff707803 */ /* 0x000fc80000000000 */
[----:B------:R-:W-:-:S05]  /*3320*/  F2FP.TF32.F32.PACK_B R63, R63 ;  /* 0x0000003fff3f723e */ /* 0x000fca00024050ff */
[----:B------:R0:W-:Y:S02]  /*3330*/  @P1 STG.E desc[UR36][R110.64+0x24], R63 ;  /* 0x0000243f6e001986 */ /* 0x0001e4000c101924 */
[----:B------:R-:W-:Y:S05]  /*3340*/  @!P0 BRA `(.L_x_47) ;  /* 0x0000000000048947 */ /* 0x000fea0003800000 */
[----:B------:R0:W5:Y:S02]  /*3350*/  LDG.E.LTC128B R103, desc[UR36][R6.64+0x40] ;  /* 0x0000402406677981 */ /* 0x000164000c1e1920 */
.L_x_47:
[----:B------:R-:W-:Y:S05]  /*3360*/  BSYNC B1 ;  /* 0x0000000000017941 */ /* 0x000fea0003800000 */
.L_x_46:
[----:B-----5:R-:W-:Y:S01]  /*3370*/  LOP3.LUT R58, R103, 0xffffe000, RZ, 0xc0, !PT ;  /* 0xffffe000673a7812 */ /* 0x020fe200078ec0ff */
[-C--:B------:R-:W-:Y:S01]  /*3380*/  IMAD R60, R113, R108.reuse, RZ ;  /* 0x0000006c713c7224 */ /* 0x080fe200078e02ff */
[----:B------:R-:W-:Y:S01]  /*3390*/  ISETP.GT.AND P1, PT, R4, 0x11, PT ;  /* 0x000000110400780c */ /* 0x000fe20003f24270 */
[----:B------:R-:W-:Y:S02]  /*33a0*/  BSSY B1, `(.L_x_48) ;  /* 0x0000020000017945 */ /* 0x000fe40003800000 */
[----:B0-----:R-:W-:Y:S01]  /*33b0*/  FMUL R59, R58, R91 ;  /* 0x0000005b3a3b7220 */ /* 0x001fe20000400000 */
[C---:B------:R-:W-:Y:S02]  /*33c0*/  IMAD R107, R121.reuse, R109, R60 ;  /* 0x0000006d796b7224 */ /* 0x040fe400078e023c */
[----:B------:R-:W-:-:S04]  /*33d0*/  IMAD.WIDE.U32 R60, R121, R108, R10 ;  /* 0x0000006c793c7225 */ /* 0x000fc800078e000a */
[----:B------:R-:W-:Y:S01]  /*33e0*/  FFMA R113, R64, R90, R59 ;  /* 0x0000005a40717223 */ /* 0x000fe2000000003b */
[----:B------:R-:W-:-:S04]  /*33f0*/  IMAD.IADD R61, R107, 0x1, R61 ;  /* 0x000000016b3d7824 */ /* 0x000fc800078e023d */
[----:B------:R-:W-:Y:S01]  /*3400*/  F2FP.TF32.F32.PACK_B R113, R113 ;  /* 0x00000071ff71723e */ /* 0x000fe200024050ff */
[----:B------:R-:W-:-:S04]  /*3410*/  IMAD.WIDE.U32 R58, R121, R108, R104 ;  /* 0x0000006c793a7225 */ /* 0x000fc800078e0068 */
[----:B------:R0:W-:Y:S01]  /*3420*/  @P0 STG.E desc[UR36][R20.64+0x40], R113 ;  /* 0x0000407114000986 */ /* 0x0001e2000c101924 */
[----:B------:R-:W-:Y:S01]  /*3430*/  IMAD.WIDE.U32 R62, R23, R14, R60 ;  /* 0x0000000e173e7225 */ /* 0x000fe200078e003c */
[----:B------:R-:W-:-:S03]  /*3440*/  LEA R60, P0, R58, R12, 0x2 ;  /* 0x0000000c3a3c7211 */ /* 0x000fc600078010ff */
[----:B------:R-:W-:Y:S02]  /*3450*/  IMAD.IADD R59, R59, 0x1, R107 ;  /* 0x000000013b3b7824 */ /* 0x000fe400078e026b */
[----:B------:R-:W-:-:S03]  /*3460*/  IMAD.WIDE.U32 R108, R121, R108, R114 ;  /* 0x0000006c796c7225 */ /* 0x000fc600078e0072 */
[----:B------:R-:W-:Y:S01]  /*3470*/  LEA.HI.X R61, R58, R13, R59, 0x2, P0 ;  /* 0x0000000d3a3d7211 */ /* 0x000fe200000f143b */
[----:B------:R-:W-:Y:S01]  /*3480*/  IMAD.IADD R59, R125, 0x1, R63 ;  /* 0x000000017d3b7824 */ /* 0x000fe200078e023f */
[----:B------:R-:W-:Y:S01]  /*3490*/  LEA R58, P0, R62, R12, 0x2 ;  /* 0x0000000c3e3a7211 */ /* 0x000fe200078010ff */
[----:B------:R-:W-:-:S03]  /*34a0*/  IMAD.IADD R107, R107, 0x1, R109 ;  /* 0x000000016b6b7824 */ /* 0x000fc600078e026d */
[----:B------:R-:W-:Y:S02]  /*34b0*/  LEA.HI.X R59, R62, R13, R59, 0x2, P0 ;  /* 0x0000000d3e3b7211 */ /* 0x000fe400000f143b */
[----:B------:R-:W-:-:S05]  /*34c0*/  IADD3 R106, P0, R106, R108, RZ ;  /* 0x0000006c6a6a7210 */ /* 0x000fca0007f1e0ff */
[----:B------:R-:W-:Y:S01]  /*34d0*/  IMAD.X R104, R107, 0x1, R105, P0 ;  /* 0x000000016b687824 */ /* 0x000fe200000e0669 */
[----:B------:R-:W-:-:S05]  /*34e0*/  IADD3 R62, P0, R10, R108, RZ ;  /* 0x0000006c0a3e7210 */ /* 0x000fca0007f1e0ff */
[----:B------:R-:W-:Y:S01]  /*34f0*/  IMAD.X R63, R11, 0x1, R107, P0 ;  /* 0x000000010b3f7824 */ /* 0x000fe200000e066b */
[----:B------:R-:W-:Y:S01]  /*3500*/  LEA R10, P0, R106, R12, 0x2 ;  /* 0x0000000c6a0a7211 */ /* 0x000fe200078010ff */
[----:B------:R-:W-:-:S03]  /*3510*/  IMAD.WIDE.U32 R62, R23, R14, R62 ;  /* 0x0000000e173e7225 */ /* 0x000fc600078e003e */
[----:B------:R-:W-:Y:S02]  /*3520*/  LEA.HI.X R11, R106, R13, R104, 0x2, P0 ;  /* 0x0000000d6a0b7211 */ /* 0x000fe400000f1468 */
[----:B------:R-:W-:Y:S01]  /*3530*/  P2R R104, PR, RZ, 0x2 ;  /* 0x00000002ff687803 */ /* 0x000fe20000000000 */
[----:B------:R-:W-:Y:S01]  /*3540*/  IMAD.IADD R14, R125, 0x1, R63 ;  /* 0x000000017d0e7824 */ /* 0x000fe200078e023f */
[----:B------:R-:W-:-:S04]  /*3550*/  LEA R12, P0, R62, R12, 0x2 ;  /* 0x0000000c3e0c7211 */ /* 0x000fc800078010ff */
[----:B------:R-:W-:Y:S02]  /*3560*/  LEA.HI.X R13, R62, R13, R14, 0x2, P0 ;  /* 0x0000000d3e0d7211 */ /* 0x000fe400000f140e */
[----:B------:R-:W-:-:S13]  /*3570*/  ISETP.GT.AND P0, PT, R3, RZ, P1 ;  /* 0x000000ff0300720c */ /* 0x000fda0000f04270 */
[----:B0-----:R-:W-:Y:S05]  /*3580*/  @!P0 BRA `(.L_x_49) ;  /* 0x0000000000048947 */ /* 0x001fea0003800000 */
[----:B------:R0:W5:Y:S02]  /*3590*/  LDG.E.LTC128B R103, desc[UR36][R6.64+0x44] ;  /* 0x0000442406677981 */ /* 0x000164000c1e1920 */
.L_x_49:
[----:B------:R-:W-:Y:S05]  /*35a0*/  BSYNC B1 ;  /* 0x0000000000017941 */ /* 0x000fea0003800000 */
.L_x_48:
[----:B-----5:R-:W-:Y:S01]  /*35b0*/  LOP3.LUT R14, R103, 0xffffe000, RZ, 0xc0, !PT ;  /* 0xffffe000670e7812 */ /* 0x020fe200078ec0ff */
[----:B------:R-:W-:Y:S04]  /*35c0*/  BSSY B1, `(.L_x_50) ;  /* 0x0000008000017945 */ /* 0x000fe80003800000 */
[----:B------:R-:W-:-:S04]  /*35d0*/  FMUL R14, R14, R91 ;  /* 0x0000005b0e0e7220 */ /* 0x000fc80000400000 */
[----:B------:R-:W-:-:S05]  /*35e0*/  FFMA R65, R65, R90, R14 ;  /* 0x0000005a41417223 */ /* 0x000fca000000000e */
[----:B------:R-:W-:-:S05]  /*35f0*/  F2FP.TF32.F32.PACK_B R65, R65 ;  /* 0x00000041ff41723e */ /* 0x000fca00024050ff */
[----:B------:R0:W-:Y:S01]  /*3600*/  @P0 STG.E desc[UR36][R20.64+0x44], R65 ;  /* 0x0000444114000986 */ /* 0x0001e2000c101924 */
[----:B------:R-:W-:-:S13]  /*3610*/  ISETP.GT.AND P0, PT, R3, 0x8, P2 ;  /* 0x000000080300780c */ /* 0x000fda0001704270 */
[----:B0-----:R-:W-:Y:S05]  /*3620*/  @!P0 BRA `(.L_x_51) ;  /* 0x0000000000048947 */ /* 0x001fea0003800000 */
[----:B------:R0:W5:Y:S02]  /*3630*/  LDG.E.LTC128B R103, desc[UR36][R56.64+0x40] ;  /* 0x0000402438677981 */ /* 0x000164000c1e1920 */
.L_x_51:
[----:B------:R-:W-:Y:S05]  /*3640*/  BSYNC B1 ;  /* 0x0000000000017941 */ /* 0x000fea0003800000 */
.L_x_50:
        /* <DEDUP_REMOVED lines=9> */
.L_x_53:
[----:B------:R-:W-:Y:S05]  /*36e0*/  BSYNC B1 ;  /* 0x0000000000017941 */ /* 0x000fea0003800000 */
.L_x_52:
[----:B-----5:R-:W-:Y:S01]  /*36f0*/  LOP3.LUT R14, R103, 0xffffe000, RZ, 0xc0, !PT ;  /* 0xffffe000670e7812 */ /* 0x020fe200078ec0ff */
[----:B------:R-:W-:Y:S01]  /*3700*/  BSSY B1, `(.L_x_54) ;  /* 0x000000a000017945 */ /* 0x000fe20003800000 */
[----:B------:R-:W-:-:S03]  /*3710*/  ISETP.GT.AND P2, PT, R4, 0x18, PT ;  /* 0x000000180400780c */ /* 0x000fc60003f44270 */
[----:B------:R-:W-:Y:S01]  /*3720*/  FMUL R14, R14, R91 ;  /* 0x0000005b0e0e7220 */ /* 0x000fe20000400000 */
[----:B------:R-:W-:-:S03]  /*3730*/  P2R R66, PR, RZ, 0x4 ;  /* 0x00000004ff427803 */ /* 0x000fc60000000000 */
[----:B------:R-:W-:-:S05]  /*3740*/  FFMA R67, R67, R90, R14 ;  /* 0x0000005a43437223 */ /* 0x000fca000000000e */
[----:B------:R-:W-:-:S05]  /*3750*/  F2FP.TF32.F32.PACK_B R67, R67 ;  /* 0x00000043ff43723e */ /* 0x000fca00024050ff */
[----:B------:R0:W-:Y:S01]  /*3760*/  @P0 STG.E desc[UR36][R110.64+0x44], R67 ;  /* 0x000044436e000986 */ /* 0x0001e2000c101924 */
[----:B------:R-:W-:-:S13]  /*3770*/  ISETP.GT.AND P0, PT, R3, RZ, P2 ;  /* 0x000000ff0300720c */ /* 0x000fda0001704270 */
[----:B0-----:R-:W-:Y:S05]  /*3780*/  @!P0 BRA `(.L_x_55) ;  /* 0x0000000000048947 */ /* 0x001fea0003800000 */
[----:B------:R0:W5:Y:S02]  /*3790*/  LDG.E.LTC128B R103, desc[UR36][R6.64+0x60] ;  /* 0x0000602406677981 */ /* 0x000164000c1e1920 */
.L_x_55:
[----:B------:R-:W-:Y:S05]  /*37a0*/  BSYNC B1 ;  /* 0x0000000000017941 */ /* 0x000fea0003800000 */
.L_x_54:
        /* <DEDUP_REMOVED lines=11> */
.L_x_57:
[----:B------:R-:W-:Y:S05]  /*3860*/  BSYNC B1 ;  /* 0x0000000000017941 */ /* 0x000fea0003800000 */
.L_x_56:
        /* <DEDUP_REMOVED lines=9> */
.L_x_59:
[----:B------:R-:W-:Y:S05]  /*3900*/  BSYNC B1 ;  /* 0x0000000000017941 */ /* 0x000fea0003800000 */
.L_x_58:
        /* <DEDUP_REMOVED lines=9> */
.L_x_61:
[----:B------:R-:W-:Y:S05]  /*39a0*/  BSYNC B1 ;  /* 0x0000000000017941 */ /* 0x000fea0003800000 */
.L_x_60:
        /* <DEDUP_REMOVED lines=11> */
.L_x_63:
[----:B------:R-:W-:Y:S05]  /*3a60*/  BSYNC B1 ;  /* 0x0000000000017941 */ /* 0x000fea0003800000 */
.L_x_62:
        /* <DEDUP_REMOVED lines=11> */
.L_x_65:
[----:B------:R-:W-:Y:S05]  /*3b20*/  BSYNC B1 ;  /* 0x0000000000017941 */ /* 0x000fea0003800000 */
.L_x_64:
        /* <DEDUP_REMOVED lines=9> */
.L_x_67:
[----:B------:R-:W-:Y:S05]  /*3bc0*/  BSYNC B1 ;  /* 0x0000000000017941 */ /* 0x000fea0003800000 */
.L_x_66:
        /* <DEDUP_REMOVED lines=9> */
.L_x_69:
[----:B------:R-:W-:Y:S05]  /*3c60*/  BSYNC B1 ;  /* 0x0000000000017941 */ /* 0x000fea0003800000 */
.L_x_68:
        /* <DEDUP_REMOVED lines=11> */
.L_x_71:
[----:B------:R-:W-:Y:S05]  /*3d20*/  BSYNC B1 ;  /* 0x0000000000017941 */ /* 0x000fea0003800000 */
.L_x_70:
        /* <DEDUP_REMOVED lines=11> */
.L_x_73:
[----:B------:R-:W-:Y:S05]  /*3de0*/  BSYNC B1 ;  /* 0x0000000000017941 */ /* 0x000fea0003800000 */
.L_x_72:
        /* <DEDUP_REMOVED lines=9> */
.L_x_75:
[----:B------:R-:W-:Y:S05]  /*3e80*/  BSYNC B1 ;  /* 0x0000000000017941 */ /* 0x000fea0003800000 */
.L_x_74:
        /* <DEDUP_REMOVED lines=9> */
.L_x_77:
[----:B------:R-:W-:Y:S05]  /*3f20*/  BSYNC B1 ;  /* 0x0000000000017941 */ /* 0x000fea0003800000 */
.L_x_76:
[----:B-----5:R-:W-:Y:S01]  /*3f30*/  LOP3.LUT R14, R103, 0xffffe000, RZ, 0xc0, !PT ;  /* 0xffffe000670e7812 */ /* 0x020fe200078ec0ff */
[----:B------:R-:W-:Y:S01]  /*3f40*/  BSSY B1, `(.L_x_78) ;  /* 0x0000009000017945 */ /* 0x000fe20003800000 */
[----:B------:R-:W-:-:S03]  /*3f50*/  ISETP.GT.AND P3, PT, R4, 0x30, PT ;  /* 0x000000300400780c */ /* 0x000fc60003f64270 */
[----:B------:R-:W-:-:S04]  /*3f60*/  FMUL R14, R14, R91 ;  /* 0x0000005b0e0e7220 */ /* 0x000fc80000400000 */
[----:B------:R-:W-:-:S05]  /*3f70*/  FFMA R79, R79, R90, R14 ;  /* 0x0000005a4f4f7223 */ /* 0x000fca000000000e */
[----:B------:R-:W-:-:S05]  /*3f80*/  F2FP.TF32.F32.PACK_B R79, R79 ;  /* 0x0000004fff4f723e */ /* 0x000fca00024050ff */
[----:B------:R0:W-:Y:S01]  /*3f90*/  @P0 STG.E desc[UR36][R110.64+0xa4], R79 ;  /* 0x0000a44f6e000986 */ /* 0x0001e2000c101924 */
[----:B------:R-:W-:-:S13]  /*3fa0*/  ISETP.GT.AND P0, PT, R3, RZ, P3 ;  /* 0x000000ff0300720c */ /* 0x000fda0001f04270 */
[----:B0-----:R-:W-:Y:S05]  /*3fb0*/  @!P0 BRA `(.L_x_79) ;  /* 0x0000000000048947 */ /* 0x001fea0003800000 */
[----:B------:R0:W5:Y:S02]  /*3fc0*/  LDG.E.LTC128B R103, desc[UR36][R6.64+0xc0] ;  /* 0x0000c02406677981 */ /* 0x000164000c1e1920 */
.L_x_79:
[----:B------:R-:W-:Y:S05]  /*3fd0*/  BSYNC B1 ;  /* 0x0000000000017941 */ /* 0x000fea0003800000 */
.L_x_78:
        /* <DEDUP_REMOVED lines=10> */
.L_x_81:
[----:B------:R-:W-:Y:S05]  /*4080*/  BSYNC B1 ;  /* 0x0000000000017941 */ /* 0x000fea0003800000 */
.L_x_80:
        /* <DEDUP_REMOVED lines=9> */
.L_x_83:
[----:B------:R-:W-:Y:S05]  /*4120*/  BSYNC B1 ;  /* 0x0000000000017941 */ /* 0x000fea0003800000 */
.L_x_82:
        /* <DEDUP_REMOVED lines=9> */
.L_x_85:
[----:B------:R-:W-:Y:S05]  /*41c0*/  BSYNC B1 ;  /* 0x0000000000017941 */ /* 0x000fea0003800000 */
.L_x_84:
        /* <DEDUP_REMOVED lines=10> */
.L_x_87:
[----:B------:R-:W-:Y:S05]  /*4270*/  BSYNC B1 ;  /* 0x0000000000017941 */ /* 0x000fea0003800000 */
.L_x_86:
[----:B-----5:R-:W-:Y:S01]  /*4280*/  LOP3.LUT R14, R103, 0xffffe000, RZ, 0xc0, !PT ;  /* 0xffffe000670e7812 */ /* 0x020fe200078ec0ff */
[----:B------:R-:W-:Y:S04]  /*4290*/  BSSY B1, `(.L_x_88) ;  /* 0x000000f000017945 */ /* 0x000fe80003800000 */
[----:B------:R-:W-:-:S04]  /*42a0*/  FMUL R23, R14, R91 ;  /* 0x0000005b0e177220 */ /* 0x000fc80000400000 */
[----:B------:R-:W-:-:S05]  /*42b0*/  FFMA R23, R84, R90, R23 ;  /* 0x0000005a54177223 */ /* 0x000fca0000000017 */
[----:B------:R-:W-:-:S05]  /*42c0*/  F2FP.TF32.F32.PACK_B R23, R23 ;  /* 0x00000017ff17723e */ /* 0x000fca00024050ff */
[----:B------:R0:W-:Y:S01]  /*42d0*/  @P0 STG.E desc[UR36][R20.64+0xe0], R23 ;  /* 0x0000e01714000986 */ /* 0x0001e2000c101924 */
[----:B------:R-:W-:-:S05]  /*42e0*/  IADD3 R62, P0, R15, R110, RZ ;  /* 0x0000006e0f3e7210 */ /* 0x000fca0007f1e0ff */
[----:B------:R-:W-:Y:S01]  /*42f0*/  IMAD.X R63, R5, 0x1, R111, P0 ;  /* 0x00000001053f7824 */ /* 0x000fe200000e066f */
[----:B------:R-:W-:-:S05]  /*4300*/  IADD3 R64, P0, R15, R110, RZ ;  /* 0x0000006e0f407210 */ /* 0x000fca0007f1e0ff */
[----:B------:R-:W-:Y:S01]  /*4310*/  IMAD.X R65, R5, 0x1, R111, P0 ;  /* 0x0000000105417824 */ /* 0x000fe200000e066f */
[----:B------:R-:W-:-:S05]  /*4320*/  IADD3 R14, P0, R15, R20, RZ ;  /* 0x000000140f0e7210 */ /* 0x000fca0007f1e0ff */
[----:B------:R-:W-:Y:S01]  /*4330*/  IMAD.X R15, R5, 0x1, R21, P0 ;  /* 0x00000001050f7824 */ /* 0x000fe200000e0615 */
[----:B------:R-:W-:-:S04]  /*4340*/  ISETP.GT.AND P0, PT, R4, 0x39, PT ;  /* 0x000000390400780c */ /* 0x000fc80003f04270 */
[----:B------:R-:W-:-:S13]  /*4350*/  ISETP.GT.AND P4, PT, R3, RZ, P0 ;  /* 0x000000ff0300720c */ /* 0x000fda0000784270 */
[----:B0-----:R-:W-:Y:S05]  /*4360*/  @!P4 BRA `(.L_x_89) ;  /* 0x000000000004c947 */ /* 0x001fea0003800000 */
[----:B------:R0:W5:Y:S02]  /*4370*/  LDG.E.LTC128B R103, desc[UR36][R6.64+0xe4] ;  /* 0x0000e42406677981 */ /* 0x000164000c1e1920 */
.L_x_89:
[----:B------:R-:W-:Y:S05]  /*4380*/  BSYNC B1 ;  /* 0x0000000000017941 */ /* 0x000fea0003800000 */
.L_x_88:
        /* <DEDUP_REMOVED lines=9> */
.L_x_91:
[----:B------:R-:W-:Y:S05]  /*4420*/  BSYNC B1 ;  /* 0x0000000000017941 */ /* 0x000fea0003800000 */
.L_x_90:
        /* <DEDUP_REMOVED lines=9> */
.L_x_93:
[----:B------:R-:W-:Y:S05]  /*44c0*/  BSYNC B1 ;  /* 0x0000000000017941 */ /* 0x000fea0003800000 */
.L_x_92:
[----:B-----5:R-:W-:-:S05]  /*44d0*/  LOP3.LUT R4, R103, 0xffffe000, RZ, 0xc0, !PT ;  /* 0xffffe00067047812 */ /* 0x020fca00078ec0ff */
[----:B------:R-:W-:-:S04]  /*44e0*/  FMUL R4, R4, R91 ;  /* 0x0000005b04047220 */ /* 0x000fc80000400000 */
[----:B------:R-:W-:-:S05]  /*44f0*/  FFMA R87, R87, R90, R4 ;  /* 0x0000005a57577223 */ /* 0x000fca0000000004 */
[----:B------:R-:W-:-:S05]  /*4500*/  F2FP.TF32.F32.PACK_B R87, R87 ;  /* 0x00000057ff57723e */ /* 0x000fca00024050ff */
[----:B------:R0:W-:Y:S01]  /*4510*/  @P4 STG.E desc[UR36][R110.64+0xe4], R87 ;  /* 0x0000e4576e004986 */ /* 0x0001e2000c101924 */
[----:B------:R-:W-:-:S13]  /*4520*/  ISETP.GT.AND P4, PT, R3, 0x80, P6 ;  /* 0x000000800300780c */ /* 0x000fda0003784270 */
[----:B------:R-:W2:Y:S01]  /*4530*/  @P4 LDG.E.LTC128B R103, desc[UR36][R60.64] ;  /* 0x000000243c674981 */ /* 0x000ea2000c1e1920 */
[----:B------:R-:W-:Y:S01]  /*4540*/  BSSY B1, `(.L_x_94) ;  /* 0x000000a000017945 */ /* 0x000fe20003800000 */
[----:B--2---:R-:W-:-:S05]  /*4550*/  LOP3.LUT R4, R103, 0xffffe000, RZ, 0xc0, !PT ;  /* 0xffffe00067047812 */ /* 0x004fca00078ec0ff */
[----:B------:R-:W-:-:S04]  /*4560*/  FMUL R5, R4, R91 ;  /* 0x0000005b04057220 */ /* 0x000fc80000400000 */
[----:B------:R-:W-:-:S05]  /*4570*/  FFMA R5, R24, R90, R5 ;  /* 0x0000005a18057223 */ /* 0x000fca0000000005 */
[----:B------:R-:W-:-:S05]  /*4580*/  F2FP.TF32.F32.PACK_B R5, R5 ;  /* 0x00000005ff05723e */ /* 0x000fca00024050ff */
[----:B------:R0:W-:Y:S01]  /*4590*/  @P4 STG.E desc[UR36][R14.64], R5 ;  /* 0x000000050e004986 */ /* 0x0001e2000c101924 */
[----:B------:R-:W-:-:S04]  /*45a0*/  ISETP.NE.AND P4, PT, R119, RZ, PT ;  /* 0x000000ff7700720c */ /* 0x000fc80003f85270 */
[----:B------:R-:W-:-:S13]  /*45b0*/  ISETP.GT.AND P4, PT, R3, 0x80, P4 ;  /* 0x000000800300780c */ /* 0x000fda0002784270 */
[----:B0-----:R-:W-:Y:S05]  /*45c0*/  @!P4 BRA `(.L_x_95) ;  /* 0x000000000004c947 */ /* 0x001fea0003800000 */
[----:B------:R0:W5:Y:S02]  /*45d0*/  LDG.E.LTC128B R103, desc[UR36][R58.64+0x4] ;  /* 0x000004243a677981 */ /* 0x000164000c1e1920 */
.L_x_95:
[----:B------:R-:W-:Y:S05]  /*45e0*/  BSYNC B1 ;  /* 0x0000000000017941 */ /* 0x000fea0003800000 */
.L_x_94:
[----:B-----5:R-:W-:Y:S01]  /*45f0*/  LOP3.LUT R4, R103, 0xffffe000, RZ, 0xc0, !PT ;  /* 0xffffe00067047812 */ /* 0x020fe200078ec0ff */
[----:B------:R-:W-:Y:S01]  /*4600*/  @P4 IMAD.MOV.U32 R5, RZ, RZ, R15 ;  /* 0x000000ffff054224 */ /* 0x000fe200078e000f */
[----:B------:R-:W-:Y:S01]  /*4610*/  ISETP.GT.AND P6, PT, R3, 0x88, P6 ;  /* 0x000000880300780c */ /* 0x000fe200037c4270 */
[----:B------:R-:W-:Y:S02]  /*4620*/  BSSY B1, `(.L_x_96) ;  /* 0x0000008000017945 */ /* 0x000fe40003800000 */
[----:B------:R-:W-:-:S04]  /*4630*/  FMUL R4, R4, R91 ;  /* 0x0000005b04047220 */ /* 0x000fc80000400000 */
[----:B------:R-:W-:Y:S01]  /*4640*/  FFMA R25, R25, R90, R4 ;  /* 0x0000005a19197223 */ /* 0x000fe20000000004 */
[----:B------:R-:W-:-:S04]  /*4650*/  @P4 IMAD.MOV.U32 R4, RZ, RZ, R14 ;  /* 0x000000ffff044224 */ /* 0x000fc800078e000e */
[----:B------:R-:W-:-:S05]  /*4660*/  F2FP.TF32.F32.PACK_B R25, R25 ;  /* 0x00000019ff19723e */ /* 0x000fca00024050ff */
[----:B------:R2:W-:Y:S01]  /*4670*/  @P4 STG.E desc[UR36][R4.64+0x4], R25 ;  /* 0x0000041904004986 */ /* 0x0005e2000c101924 */
[----:B------:R-:W-:Y:S05]  /*4680*/  @!P6 BRA `(.L_x_97) ;  /* 0x000000000004e947 */ /* 0x000fea0003800000 */
[----:B------:R0:W5:Y:S02]  /*4690*/  LDG.E.LTC128B R103, desc[UR36][R10.64] ;  /* 0x000000240a677981 */ /* 0x000164000c1e1920 */
.L_x_97:
[----:B------:R-:W-:Y:S05]  /*46a0*/  BSYNC B1 ;  /* 0x0000000000017941 */ /* 0x000fea0003800000 */
.L_x_96:
[----:B--2--5:R-:W-:Y:S01]  /*46b0*/  LOP3.LUT R4, R103, 0xffffe000, RZ, 0xc0, !PT ;  /* 0xffffe00067047812 */ /* 0x024fe200078ec0ff */
[----:B------:R-:W-:Y:S01]  /*46c0*/  BSSY B1, `(.L_x_98) ;  /* 0x0000009000017945 */ /* 0x000fe20003800000 */
[----:B------:R-:W-:-:S03]  /*46d0*/  ISETP.NE.AND P4, PT, R119, RZ, PT ;  /* 0x000000ff7700720c */ /* 0x000fc60003f85270 */
[----:B------:R-:W-:Y:S01]  /*46e0*/  FMUL R5, R4, R91 ;  /* 0x0000005b04057220 */ /* 0x000fe20000400000 */
[----:B------:R-:W-:-:S03]  /*46f0*/  ISETP.GT.AND P4, PT, R3, 0x88, P4 ;  /* 0x000000880300780c */ /* 0x000fc60002784270 */
[----:B------:R-:W-:-:S05]  /*4700*/  FFMA R5, R26, R90, R5 ;  /* 0x0000005a1a057223 */ /* 0x000fca0000000005 */
[----:B------:R-:W-:-:S05]  /*4710*/  F2FP.TF32.F32.PACK_B R5, R5 ;  /* 0x00000005ff05723e */ /* 0x000fca00024050ff */
[----:B------:R2:W-:Y:S01]  /*4720*/  @P6 STG.E desc[UR36][R62.64], R5 ;  /* 0x000000053e006986 */ /* 0x0005e2000c101924 */
[----:B------:R-:W-:Y:S05]  /*4730*/  @!P4 BRA `(.L_x_99) ;  /* 0x000000000004c947 */ /* 0x000fea0003800000 */
[----:B------:R0:W5:Y:S02]  /*4740*/  LDG.E.LTC128B R103, desc[UR36][R12.64+0x4] ;  /* 0x000004240c677981 */ /* 0x000164000c1e1920 */
.L_x_99:
[----:B------:R-:W-:Y:S05]  /*4750*/  BSYNC B1 ;  /* 0x0000000000017941 */ /* 0x000fea0003800000 */
.L_x_98:
[----:B-----5:R-:W-:Y:S01]  /*4760*/  LOP3.LUT R4, R103, 0xffffe000, RZ, 0xc0, !PT ;  /* 0xffffe00067047812 */ /* 0x020fe200078ec0ff */
[----:B------:R-:W-:Y:S01]  /*4770*/  BSSY B1, `(.L_x_100) ;  /* 0x0000009000017945 */ /* 0x000fe20003800000 */
[----:B------:R-:W-:-:S03]  /*4780*/  ISETP.NE.AND P6, PT, R116, RZ, PT ;  /* 0x000000ff7400720c */ /* 0x000fc60003fc5270 */
[----:B------:R-:W-:-:S04]  /*4790*/  FMUL R4, R4, R91 ;  /* 0x0000005b04047220 */ /* 0x000fc80000400000 */
[----:B------:R-:W-:-:S05]  /*47a0*/  FFMA R27, R27, R90, R4 ;  /* 0x0000005a1b1b7223 */ /* 0x000fca0000000004 */
[----:B------:R-:W-:-:S05]  /*47b0*/  F2FP.TF32.F32.PACK_B R27, R27 ;  /* 0x0000001bff1b723e */ /* 0x000fca00024050ff */
[----:B------:R0:W-:Y:S01]  /*47c0*/  @P4 STG.E desc[UR36][R64.64+0x4], R27 ;  /* 0x0000041b40004986 */ /* 0x0001e2000c101924 */
[----:B------:R-:W-:-:S13]  /*47d0*/  ISETP.GT.AND P4, PT, R3, 0x80, P6 ;  /* 0x000000800300780c */ /* 0x000fda0003784270 */
[----:B0-----:R-:W-:Y:S05]  /*47e0*/  @!P4 BRA `(.L_x_101) ;  /* 0x000000000004c947 */ /* 0x001fea0003800000 */
[----:B------:R0:W5:Y:S02]  /*47f0*/  LDG.E.LTC128B R103, desc[UR36][R58.64+0x20] ;  /* 0x000020243a677981 */ /* 0x000164000c1e1920 */
.L_x_101:
[----:B------:R-:W-:Y:S05]  /*4800*/  BSYNC B1 ;  /* 0x0000000000017941 */ /* 0x000fea0003800000 */
.L_x_100:
[----:B-----5:R-:W-:Y:S01]  /*4810*/  LOP3.LUT R4, R103, 0xffffe000, RZ, 0xc0, !PT ;  /* 0xffffe00067047812 */ /* 0x020fe200078ec0ff */
[----:B------:R-:W-:Y:S01]  /*4820*/  BSSY B1, `(.L_x_102) ;  /* 0x000000b000017945 */ /* 0x000fe20003800000 */
[----:B------:R-:W-:-:S03]  /*4830*/  ISETP.NE.AND P6, PT, R117, RZ, PT ;  /* 0x000000ff7500720c */ /* 0x000fc60003fc5270 */
[----:B--2---:R-:W-:Y:S01]  /*4840*/  FMUL R5, R4, R91 ;  /* 0x0000005b04057220 */ /* 0x004fe20000400000 */
[----:B------:R-:W-:-:S03]  /*4850*/  @P4 IMAD.MOV.U32 R4, RZ, RZ, R14 ;  /* 0x000000ffff044224 */ /* 0x000fc600078e000e */
[----:B-1-34-:R-:W-:Y:S01]  /*4860*/  FFMA R7, R28, R90, R5 ;  /* 0x0000005a1c077223 */ /* 0x01afe20000000005 */
[----:B------:R-:W-:-:S04]  /*4870*/  @P4 IMAD.MOV.U32 R5, RZ, RZ, R15 ;  /* 0x000000ffff054224 */ /* 0x000fc800078e000f */
[----:B------:R-:W-:-:S05]  /*4880*/  F2FP.TF32.F32.PACK_B R7, R7 ;  /* 0x00000007ff07723e */ /* 0x000fca00024050ff */
[----:B------:R1:W-:Y:S01]  /*4890*/  @P4 STG.E desc[UR36][R4.64+0x20], R7 ;  /* 0x0000200704004986 */ /* 0x0003e2000c101924 */
[----:B------:R-:W-:-:S13]  /*48a0*/  ISETP.GT.AND P4, PT, R3, 0x80, P6 ;  /* 0x000000800300780c */ /* 0x000fda0003784270 */
[----:B-1----:R-:W-:Y:S05]  /*48b0*/  @!P4 BRA `(.L_x_103) ;  /* 0x000000000004c947 */ /* 0x002fea0003800000 */
[----:B------:R1:W5:Y:S02]  /*48c0*/  LDG.E.LTC128B R103, desc[UR36][R58.64+0x24] ;  /* 0x000024243a677981 */ /* 0x000364000c1e1920 */
.L_x_103:
[----:B------:R-:W-:Y:S05]  /*48d0*/  BSYNC B1 ;  /* 0x0000000000017941 */ /* 0x000fea0003800000 */
.L_x_102:
[----:B-----5:R-:W-:Y:S01]  /*48e0*/  LOP3.LUT R4, R103, 0xffffe000, RZ, 0xc0, !PT ;  /* 0xffffe00067047812 */ /* 0x020fe200078ec0ff */
[----:B------:R-:W-:Y:S01]  /*48f0*/  @P4 IMAD.MOV.U32 R5, RZ, RZ, R15 ;  /* 0x000000ffff054224 */ /* 0x000fe200078e000f */
[----:B------:R-:W-:Y:S03]  /*4900*/  BSSY B1, `(.L_x_104) ;  /* 0x000000a000017945 */ /* 0x000fe60003800000 */
[----:B------:R-:W-:-:S04]  /*4910*/  FMUL R4, R4, R91 ;  /* 0x0000005b04047220 */ /* 0x000fc80000400000 */
[----:B------:R-:W-:Y:S01]  /*4920*/  FFMA R29, R29, R90, R4 ;  /* 0x0000005a1d1d7223 */ /* 0x000fe20000000004 */
[----:B------:R-:W-:-:S04]  /*4930*/  @P4 IMAD.MOV.U32 R4, RZ, RZ, R14 ;  /* 0x000000ffff044224 */ /* 0x000fc800078e000e */
[----:B------:R-:W-:-:S05]  /*4940*/  F2FP.TF32.F32.PACK_B R29, R29 ;  /* 0x0000001dff1d723e */ /* 0x000fca00024050ff */
[----:B------:R2:W-:Y:S01]  /*4950*/  @P4 STG.E desc[UR36][R4.64+0x24], R29 ;  /* 0x0000241d04004986 */ /* 0x0005e2000c101924 */
[----:B------:R-:W-:-:S04]  /*4960*/  ISETP.NE.AND P4, PT, R116, RZ, PT ;  /* 0x000000ff7400720c */ /* 0x000fc80003f85270 */
[----:B------:R-:W-:-:S13]  /*4970*/  ISETP.GT.AND P4, PT, R3, 0x88, P4 ;  /* 0x000000880300780c */ /* 0x000fda0002784270 */
[----:B--2---:R-:W-:Y:S05]  /*4980*/  @!P4 BRA `(.L_x_105) ;  /* 0x000000000004c947 */ /* 0x004fea0003800000 */
[----:B------:R2:W5:Y:S02]  /*4990*/  LDG.E.LTC128B R103, desc[UR36][R12.64+0x20] ;  /* 0x000020240c677981 */ /* 0x000564000c1e1920 */
.L_x_105:
[----:B------:R-:W-:Y:S05]  /*49a0*/  BSYNC B1 ;  /* 0x0000000000017941 */ /* 0x000fea0003800000 */
.L_x_104:
[----:B-----5:R-:W-:Y:S01]  /*49b0*/  LOP3.LUT R4, R103, 0xffffe000, RZ, 0xc0, !PT ;  /* 0xffffe00067047812 */ /* 0x020fe200078ec0ff */
[----:B------:R-:W-:Y:S04]  /*49c0*/  BSSY B1, `(.L_x_106) ;  /* 0x0000008000017945 */ /* 0x000fe80003800000 */
[----:B------:R-:W-:-:S04]  /*49d0*/  FMUL R5, R4, R91 ;  /* 0x0000005b04057220 */ /* 0x000fc80000400000 */
[----:B------:R-:W-:-:S05]  /*49e0*/  FFMA R5, R30, R90, R5 ;  /* 0x0000005a1e057223 */ /* 0x000fca0000000005 */
[----:B------:R-:W-:-:S05]  /*49f0*/  F2FP.TF32.F32.PACK_B R5, R5 ;  /* 0x00000005ff05723e */ /* 0x000fca00024050ff */
[----:B------:R3:W-:Y:S01]  /*4a00*/  @P4 STG.E desc[UR36][R8.64+0x20], R5 ;  /* 0x0000200508004986 */ /* 0x0007e2000c101924 */
[----:B------:R-:W-:-:S13]  /*4a10*/  ISETP.GT.AND P4, PT, R3, 0x88, P6 ;  /* 0x000000880300780c */ /* 0x000fda0003784270 */
[----:B---3--:R-:W-:Y:S05]  /*4a20*/  @!P4 BRA `(.L_x_107) ;  /* 0x000000000004c947 */ /* 0x008fea0003800000 */
[----:B------:R3:W5:Y:S02]  /*4a30*/  LDG.E.LTC128B R103, desc[UR36][R12.64+0x24] ;  /* 0x000024240c677981 */ /* 0x000764000c1e1920 */
.L_x_107:
[----:B------:R-:W-:Y:S05]  /*4a40*/  BSYNC B1 ;  /* 0x0000000000017941 */ /* 0x000fea0003800000 */
.L_x_106:
[----:B-----5:R-:W-:Y:S01]  /*4a50*/  LOP3.LUT R4, R103, 0xffffe000, RZ, 0xc0, !PT ;  /* 0xffffe00067047812 */ /* 0x020fe200078ec0ff */
[----:B------:R-:W-:Y:S01]  /*4a60*/  @P4 IMAD.MOV.U32 R5, RZ, RZ, R9 ;  /* 0x000000ffff054224 */ /* 0x000fe200078e0009 */
[----:B------:R-:W-:Y:S01]  /*4a70*/  ISETP.NE.AND P6, PT, R112, RZ, PT ;  /* 0x000000ff7000720c */ /* 0x000fe20003fc5270 */
[----:B------:R-:W-:Y:S02]  /*4a80*/  BSSY B1, `(.L_x_108) ;  /* 0x0000009000017945 */ /* 0x000fe40003800000 */
[----:B------:R-:W-:-:S04]  /*4a90*/  FMUL R4, R4, R91 ;  /* 0x0000005b04047220 */ /* 0x000fc80000400000 */
[----:B------:R-:W-:Y:S01]  /*4aa0*/  FFMA R31, R31, R90, R4 ;  /* 0x0000005a1f1f7223 */ /* 0x000fe20000000004 */
[----:B------:R-:W-:-:S04]  /*4ab0*/  @P4 IMAD.MOV.U32 R4, RZ, RZ, R8 ;  /* 0x000000ffff044224 */ /* 0x000fc800078e0008 */
[----:B------:R-:W-:-:S05]  /*4ac0*/  F2FP.TF32.F32.PACK_B R31, R31 ;  /* 0x0000001fff1f723e */ /* 0x000fca00024050ff */
[----:B------:R4:W-:Y:S01]  /*4ad0*/  @P4 STG.E desc[UR36][R4.64+0x24], R31 ;  /* 0x0000241f04004986 */ /* 0x0009e2000c101924 */
[----:B------:R-:W-:-:S13]  /*4ae0*/  ISETP.GT.AND P4, PT, R3, 0x80, P6 ;  /* 0x000000800300780c */ /* 0x000fda0003784270 */
[----:B----4-:R-:W-:Y:S05]  /*4af0*/  @!P4 BRA `(.L_x_109) ;  /* 0x000000000004c947 */ /* 0x010fea0003800000 */
[----:B------:R4:W5:Y:S02]  /*4b00*/  LDG.E.LTC128B R103, desc[UR36][R58.64+0x40] ;  /* 0x000040243a677981 */ /* 0x000964000c1e1920 */
.L_x_109:
[----:B------:R-:W-:Y:S05]  /*4b10*/  BSYNC B1 ;  /* 0x0000000000017941 */ /* 0x000fea0003800000 */
.L_x_108:
[----:B-----5:R-:W-:Y:S01]  /*4b20*/  LOP3.LUT R4, R103, 0xffffe000, RZ, 0xc0, !PT ;  /* 0xffffe00067047812 */ /* 0x020fe200078ec0ff */
[----:B------:R-:W-:Y:S01]  /*4b30*/  BSSY B1, `(.L_x_110) ;  /* 0x000000b000017945 */ /* 0x000fe20003800000 */
[----:B------:R-:W-:-:S03]  /*4b40*/  ISETP.NE.AND P6, PT, R104, RZ, PT ;  /* 0x000000ff6800720c */ /* 0x000fc60003fc5270 */
[----:B------:R-:W-:Y:S01]  /*4b50*/  FMUL R5, R4, R91 ;  /* 0x0000005b04057220 */ /* 0x000fe20000400000 */
[----:B------:R-:W-:-:S03]  /*4b60*/  @P4 IMAD.MOV.U32 R4, RZ, RZ, R14 ;  /* 0x000000ffff044224 */ /* 0x000fc600078e000e */
[----:B------:R-:W-:Y:S01]  /*4b70*/  FFMA R7, R32, R90, R5 ;  /* 0x0000005a20077223 */ /* 0x000fe20000000005 */
[----:B------:R-:W-:-:S04]  /*4b80*/  @P4 IMAD.MOV.U32 R5, RZ, RZ, R15 ;  /* 0x000000ffff054224 */ /* 0x000fc800078e000f */
[----:B------:R-:W-:-:S05]  /*4b90*/  F2FP.TF32.F32.PACK_B R7, R7 ;  /* 0x00000007ff07723e */ /* 0x000fca00024050ff */
[----:B------:R0:W-:Y:S01]  /*4ba0*/  @P4 STG.E desc[UR36][R4.64+0x40], R7 ;  /* 0x0000400704004986 */ /* 0x0001e2000c101924 */
[----:B------:R-:W-:-:S13]  /*4bb0*/  ISETP.GT.AND P4, PT, R3, 0x80, P6 ;  /* 0x000000800300780c */ /* 0x000fda0003784270 */
[----:B0-----:R-:W-:Y:S05]  /*4bc0*/  @!P4 BRA `(.L_x_111) ;  /* 0x000000000004c947 */ /* 0x001fea0003800000 */
[----:B------:R0:W5:Y:S02]  /*4bd0*/  LDG.E.LTC128B R103, desc[UR36][R58.64+0x44] ;  /* 0x000044243a677981 */ /* 0x000164000c1e1920 */
.L_x_111:
[----:B------:R-:W-:Y:S05]  /*4be0*/  BSYNC B1 ;  /* 0x0000000000017941 */ /* 0x000fea0003800000 */
.L_x_110:
        /* <DEDUP_REMOVED lines=10> */
[----:B0-----:R-:W-:Y:S05]  /*4c90*/  @!P4 BRA `(.L_x_113) ;  /* 0x000000000004c947 */ /* 0x001fea0003800000 */
[----:B------:R0:W5:Y:S02]  /*4ca0*/  LDG.E.LTC128B R103, desc[UR36][R12.64+0x40] ;  /* 0x000040240c677981 */ /* 0x000164000c1e1920 */
.L_x_113:
[----:B------:R-:W-:Y:S05]  /*4cb0*/  BSYNC B1 ;  /* 0x0000000000017941 */ /* 0x000fea0003800000 */
.L_x_112:
[----:B-----5:R-:W-:Y:S01]  /*4cc0*/  LOP3.LUT R4, R103, 0xffffe000, RZ, 0xc0, !PT ;  /* 0xffffe00067047812 */ /* 0x020fe200078ec0ff */
[----:B------:R-:W-:Y:S04]  /*4cd0*/  BSSY B1, `(.L_x_114) ;  /* 0x000000a000017945 */ /* 0x000fe80003800000 */
        /* <DEDUP_REMOVED lines=9> */
.L_x_115:
[----:B------:R-:W-:Y:S05]  /*4d70*/  BSYNC B1 ;  /* 0x0000000000017941 */ /* 0x000fea0003800000 */
.L_x_114:
        /* <DEDUP_REMOVED lines=10> */
[----:B0-----:R-:W-:Y:S05]  /*4e20*/  @!P4 BRA `(.L_x_117) ;  /* 0x000000000004c947 */ /* 0x001fea0003800000 */
[----:B------:R0:W5:Y:S02]  /*4e30*/  LDG.E.LTC128B R103, desc[UR36][R58.64+0x60] ;  /* 0x000060243a677981 */ /* 0x000164000c1e1920 */
.L_x_117:
[----:B------:R-:W-:Y:S05]  /*4e40*/  BSYNC B1 ;  /* 0x0000000000017941 */ /* 0x000fea0003800000 */
.L_x_116:
        /* <DEDUP_REMOVED lines=12> */
.L_x_119:
[----:B------:R-:W-:Y:S05]  /*4f10*/  BSYNC B1 ;  /* 0x0000000000017941 */ /* 0x000fea0003800000 */
.L_x_118:
        /* <DEDUP_REMOVED lines=12> */
.L_x_121:
[----:B------:R-:W-:Y:S05]  /*4fe0*/  BSYNC B1 ;  /* 0x0000000000017941 */ /* 0x000fea0003800000 */
.L_x_120:
        /* <DEDUP_REMOVED lines=11> */
.L_x_123:
[----:B------:R-:W-:Y:S05]  /*50a0*/  BSYNC B1 ;  /* 0x0000000000017941 */ /* 0x000fea0003800000 */
.L_x_122:
        /* <DEDUP_REMOVED lines=12> */
.L_x_125:
[----:B------:R-:W-:Y:S05]  /*5170*/  BSYNC B1 ;  /* 0x0000000000017941 */ /* 0x000fea0003800000 */
.L_x_124:
        /* <DEDUP_REMOVED lines=12> */
.L_x_127:
[----:B------:R-:W-:Y:S05]  /*5240*/  BSYNC B1 ;  /* 0x0000000000017941 */ /* 0x000fea0003800000 */
.L_x_126:
        /* <DEDUP_REMOVED lines=12> */
.L_x_129:
[----:B------:R-:W-:Y:S05]  /*5310*/  BSYNC B1 ;  /* 0x0000000000017941 */ /* 0x000fea0003800000 */
.L_x_128:
        /* <DEDUP_REMOVED lines=11> */
.L_x_131:
[----:B------:R-:W-:Y:S05]  /*53d0*/  BSYNC B1 ;  /* 0x0000000000017941 */ /* 0x000fea0003800000 */
.L_x_130:
        /* <DEDUP_REMOVED lines=12> */
.L_x_133:
[----:B------:R-:W-:Y:S05]  /*54a0*/  BSYNC B1 ;  /* 0x0000000000017941 */ /* 0x000fea0003800000 */
.L_x_132:
        /* <DEDUP_REMOVED lines=11> */
.L_x_135:
[----:B------:R-:W-:Y:S05]  /*5560*/  BSYNC B1 ;  /* 0x0000000000017941 */ /* 0x000fea0003800000 */
.L_x_134:
        /* <DEDUP_REMOVED lines=11> */
.L_x_137:
[----:B------:R-:W-:Y:S05]  /*5620*/  BSYNC B1 ;  /* 0x0000000000017941 */ /* 0x000fea0003800000 */
.L_x_136:
[----:B-----5:R-:W-:Y:S01]  /*5630*/  LOP3.LUT R4, R103, 0xffffe000, RZ, 0xc0, !PT ;  /* 0xffffe00067047812 */ /* 0x020fe200078ec0ff */
[----:B------:R-:W-:Y:S01]  /*5640*/  BSSY B1, `(.L_x_138) ;  /* 0x000000a000017945 */ /* 0x000fe20003800000 */
[----:B------:R-:W-:-:S03]  /*5650*/  ISETP.GT.AND P5, PT, R3, 0x88, P5 ;  /* 0x000000880300780c */ /* 0x000fc60002fa4270 */
[----:B------:R-:W-:Y:S01]  /*5660*/  FMUL R5, R4, R91 ;  /* 0x0000005b04057220 */ /* 0x000fe20000400000 */
[----:B------:R-:W-:-:S03]  /*5670*/  @P4 IMAD.MOV.U32 R4, RZ, RZ, R8 ;  /* 0x000000ffff044224 */ /* 0x000fc600078e0008 */
[----:B------:R-:W-:Y:S01]  /*5680*/  FFMA R7, R46, R90, R5 ;  /* 0x0000005a2e077223 */ /* 0x000fe20000000005 */
[----:B------:R-:W-:-:S04]  /*5690*/  @P4 IMAD.MOV.U32 R5, RZ, RZ, R9 ;  /* 0x000000ffff054224 */ /* 0x000fc800078e0009 */
[----:B------:R-:W-:-:S05]  /*56a0*/  F2FP.TF32.F32.PACK_B R7, R7 ;  /* 0x00000007ff07723e */ /* 0x000fca00024050ff */
[----:B------:R0:W-:Y:S01]  /*56b0*/  @P4 STG.E desc[UR36][R4.64+0xa0], R7 ;  /* 0x0000a00704004986 */ /* 0x0001e2000c101924 */
[----:B------:R-:W-:Y:S05]  /*56c0*/  @!P5 BRA `(.L_x_139) ;  /* 0x000000000004d947 */ /* 0x000fea0003800000 */
[----:B------:R0:W5:Y:S02]  /*56d0*/  LDG.E.LTC128B R103, desc[UR36][R12.64+0xa4] ;  /* 0x0000a4240c677981 */ /* 0x000164000c1e1920 */
.L_x_139:
[----:B------:R-:W-:Y:S05]  /*56e0*/  BSYNC B1 ;  /* 0x0000000000017941 */ /* 0x000fea0003800000 */
.L_x_138:
[----:B0----5:R-:W-:Y:S01]  /*56f0*/  LOP3.LUT R4, R103, 0xffffe000, RZ, 0xc0, !PT ;  /* 0xffffe00067047812 */ /* 0x021fe200078ec0ff */
        /* <DEDUP_REMOVED lines=10> */
.L_x_141:
[----:B------:R-:W-:Y:S05]  /*57a0*/  BSYNC B1 ;  /* 0x0000000000017941 */ /* 0x000fea0003800000 */
.L_x_140:
[----:B0----5:R-:W-:Y:S01]  /*57b0*/  LOP3.LUT R4, R103, 0xffffe000, RZ, 0xc0, !PT ;  /* 0xffffe00067047812 */ /* 0x021fe200078ec0ff */
        /* <DEDUP_REMOVED lines=10> */
.L_x_143:
[----:B------:R-:W-:Y:S05]  /*5860*/  BSYNC B1 ;  /* 0x0000000000017941 */ /* 0x000fea0003800000 */
.L_x_142:
        /* <DEDUP_REMOVED lines=11> */
.L_x_145:
[----:B------:R-:W-:Y:S05]  /*5920*/  BSYNC B1 ;  /* 0x0000000000017941 */ /* 0x000fea0003800000 */
.L_x_144:
        /* <DEDUP_REMOVED lines=11> */
.L_x_147:
[----:B------:R-:W-:Y:S05]  /*59e0*/  BSYNC B1 ;  /* 0x0000000000017941 */ /* 0x000fea0003800000 */
.L_x_146:
        /* <DEDUP_REMOVED lines=11> */
.L_x_149:
[----:B------:R-:W-:Y:S05]  /*5aa0*/  BSYNC B1 ;  /* 0x0000000000017941 */ /* 0x000fea0003800000 */
.L_x_148:
        /* <DEDUP_REMOVED lines=11> */
.L_x_151:
[----:B------:R-:W-:Y:S05]  /*5b60*/  BSYNC B1 ;  /* 0x0000000000017941 */ /* 0x000fea0003800000 */
.L_x_150:
[----:B0----5:R-:W-:Y:S01]  /*5b70*/  LOP3.LUT R4, R103, 0xffffe000, RZ, 0xc0, !PT ;  /* 0xffffe00067047812 */ /* 0x021fe200078ec0ff */
        /* <DEDUP_REMOVED lines=8> */
.L_x_153:
[----:B------:R-:W-:Y:S05]  /*5c00*/  BSYNC B1 ;  /* 0x0000000000017941 */ /* 0x000fea0003800000 */
.L_x_152:
        /* <DEDUP_REMOVED lines=11> */
.L_x_155:
[----:B------:R-:W-:Y:S05]  /*5cc0*/  BSYNC B1 ;  /* 0x0000000000017941 */ /* 0x000fea0003800000 */
.L_x_154:
[----:B------:R-:W-:Y:S05]  /*5cd0*/  @!P0 BRA `(.L_x_156) ;  /* 0x00000014008c8947 */ /* 0x000fea0003800000 */
[----:B0----5:R-:W-:-:S05]  /*5ce0*/  LOP3.LUT R4, R103, 0xffffe000, RZ, 0xc0, !PT ;  /* 0xffffe00067047812 */ /* 0x021fca00078ec0ff */
[----:B------:R-:W-:-:S04]  /*5cf0*/  FMUL R4, R4, R91 ;  /* 0x0000005b04047220 */ /* 0x000fc80000400000 */
[----:B------:R-:W-:-:S05]  /*5d00*/  FFMA R55, R55, R90, R4 ;  /* 0x0000005a37377223 */ /* 0x000fca0000000004 */
[----:B------:R-:W-:-:S05]  /*5d10*/  F2FP.TF32.F32.PACK_B R55, R55 ;  /* 0x00000037ff37723e */ /* 0x000fca00024050ff */
[----:B------:R0:W-:Y:S01]  /*5d20*/  STG.E desc[UR36][R8.64+0xe4], R55 ;  /* 0x0000e43708007986 */ /* 0x0001e2000c101924 */
[----:B------:R-:W-:Y:S05]  /*5d30*/  BRA `(.L_x_156) ;  /* 0x0000001400747947 */ /* 0x000fea0003800000 */
.L_x_33:
[----:B------:R-:W-:Y:S01]  /*5d40*/  ULDC.64 UR4, c[0x0][0x5c0] ;  /* 0x0001700000047ab9 */ /* 0x000fe20000000a00 */
[-C--:B------:R-:W-:Y:S01]  /*5d50*/  FMUL R5, R56, R90.reuse ;  /* 0x0000005a38057220 */ /* 0x080fe20000400000 */
[----:B------:R-:W-:Y:S01]  /*5d60*/  ISETP.GT.AND P4, PT, R4, 0x1, PT ;  /* 0x000000010400780c */ /* 0x000fe20003f84270 */
[-C--:B------:R-:W-:Y:S01]  /*5d70*/  FMUL R57, R57, R90.reuse ;  /* 0x0000005a39397220 */ /* 0x080fe20000400000 */
[----:B------:R-:W-:Y:S01]  /*5d80*/  LEA R8, P2, R114, UR4, 0x2 ;  /* 0x0000000472087c11 */ /* 0x000fe2000f8410ff */
[----:B------:R-:W-:Y:S01]  /*5d90*/  IMAD.SHL.U32 R15, R92, 0x4, RZ ;  /* 0x000000045c0f7824 */ /* 0x000fe200078e00ff */
[----:B------:R-:W-:Y:S01]  /*5da0*/  ISETP.GT.AND P1, PT, R3, RZ, P4 ;  /* 0x000000ff0300720c */ /* 0x000fe20002724270 */
[----:B------:R-:W-:Y:S01]  /*5db0*/  IMAD.SHL.U32 R103, R93, 0x4, RZ ;  /* 0x000000045d677824 */ /* 0x000fe200078e00ff */
[----:B------:R-:W-:Y:S01]  /*5dc0*/  LEA.HI.X R9, R114, UR5, R117, 0x2, P2 ;  /* 0x0000000572097c11 */ /* 0x000fe200090f1475 */
[-C--:B------:R-:W-:Y:S01]  /*5dd0*/  FMUL R59, R59, R90.reuse ;  /* 0x0000005a3b3b7220 */ /* 0x080fe20000400000 */
[----:B------:R-:W-:Y:S01]  /*5de0*/  F2FP.TF32.F32.PACK_B R5, R5 ;  /* 0x00000005ff05723e */ /* 0x000fe200024050ff */
[-C--:B------:R-:W-:Y:S01]  /*5df0*/  FMUL R13, R58, R90.reuse ;  /* 0x0000005a3a0d7220 */ /* 0x080fe20000400000 */
[----:B------:R-:W-:Y:S01]  /*5e00*/  F2FP.TF32.F32.PACK_B R57, R57 ;  /* 0x00000039ff39723e */ /* 0x000fe200024050ff */
[-C--:B------:R-:W-:Y:S01]  /*5e10*/  FMUL R61, R61, R90.reuse ;  /* 0x0000005a3d3d7220 */ /* 0x080fe20000400000 */
[----:B------:R-:W-:Y:S01]  /*5e20*/  SHF.L.U64.HI R7, R92, 0x2, R95 ;  /* 0x000000025c077819 */ /* 0x000fe2000001025f */
[----:B------:R0:W-:Y:S01]  /*5e30*/  @P0 STG.E desc[UR36][R8.64], R5 ;  /* 0x0000000508000986 */ /* 0x0001e2000c101924 */
[----:B------:R-:W-:Y:S01]  /*5e40*/  ISETP.GT.AND P0, PT, R3, 0x8, P4 ;  /* 0x000000080300780c */ /* 0x000fe20002704270 */
[----:B------:R-:W-:Y:S01]  /*5e50*/  FMUL R63, R63, R90 ;  /* 0x0000005a3f3f7220 */ /* 0x000fe20000400000 */
[----:B------:R-:W-:Y:S01]  /*5e60*/  IADD3 R10, P2, R15, R8, RZ ;  /* 0x000000080f0a7210 */ /* 0x000fe20007f5e0ff */
[----:B------:R-:W-:Y:S01]  /*5e70*/  @P1 STG.E desc[UR36][R8.64+0x4], R57 ;  /* 0x0000043908001986 */ /* 0x000fe2000c101924 */
[----:B------:R-:W-:Y:S01]  /*5e80*/  SHF.L.U64.HI R23, R93, 0x2, R94 ;  /* 0x000000025d177819 */ /* 0x000fe2000001025e */
[----:B------:R-:W-:Y:S01]  /*5e90*/  FMUL R65, R65, R90 ;  /* 0x0000005a41417220 */ /* 0x000fe20000400000 */
[----:B------:R-:W-:Y:S01]  /*5ea0*/  F2FP.TF32.F32.PACK_B R59, R59 ;  /* 0x0000003bff3b723e */ /* 0x000fe200024050ff */
[----:B------:R-:W-:Y:S01]  /*5eb0*/  IMAD.X R11, R7, 0x1, R9, P2 ;  /* 0x00000001070b7824 */ /* 0x000fe200010e0609 */
[----:B------:R-:W-:Y:S01]  /*5ec0*/  IADD3 R6, P1, P2, R103, R8, R15 ;  /* 0x0000000867067210 */ /* 0x000fe20007a3e00f */
[-C--:B------:R-:W-:Y:S01]  /*5ed0*/  FMUL R67, R67, R90.reuse ;  /* 0x0000005a43437220 */ /* 0x080fe20000400000 */
[----:B------:R-:W-:Y:S01]  /*5ee0*/  ISETP.GT.AND P5, PT, R4, 0x8, PT ;  /* 0x000000080400780c */ /* 0x000fe20003fa4270 */
[-C--:B0-----:R-:W-:Y:S01]  /*5ef0*/  FMUL R5, R60, R90.reuse ;  /* 0x0000005a3c057220 */ /* 0x081fe20000400000 */
[C---:B------:R-:W-:Y:S01]  /*5f00*/  ISETP.GT.AND P4, PT, R4.reuse, 0x9, PT ;  /* 0x000000090400780c */ /* 0x040fe20003f84270 */
[----:B------:R-:W-:Y:S01]  /*5f10*/  @P0 STG.E desc[UR36][R10.64+0x4], R59 ;  /* 0x0000043b0a000986 */ /* 0x000fe2000c101924 */
[----:B------:R-:W-:Y:S01]  /*5f20*/  ISETP.GT.AND P3, PT, R3, 0x8, P6 ;  /* 0x000000080300780c */ /* 0x000fe20003764270 */
[-C--:B------:R-:W-:Y:S01]  /*5f30*/  FMUL R69, R69, R90.reuse ;  /* 0x0000005a45457220 */ /* 0x080fe20000400000 */
[----:B------:R-:W-:Y:S01]  /*5f40*/  IADD3.X R7, R23, R9, R7, P1, P2 ;  /* 0x0000000917077210 */ /* 0x000fe20000fe4407 */
[-C--:B------:R-:W-:Y:S01]  /*5f50*/  FMUL R71, R71, R90.reuse ;  /* 0x0000005a47477220 */ /* 0x080fe20000400000 */
[----:B------:R-:W-:Y:S01]  /*5f60*/  ISETP.GT.AND P1, PT, R3, RZ, P5 ;  /* 0x000000ff0300720c */ /* 0x000fe20002f24270 */
[-C--:B------:R-:W-:Y:S01]  /*5f70*/  FMUL R73, R73, R90.reuse ;  /* 0x0000005a49497220 */ /* 0x080fe20000400000 */
[----:B------:R-:W-:Y:S01]  /*5f80*/  ISETP.GT.AND P0, PT, R3, RZ, P4 ;  /* 0x000000ff0300720c */ /* 0x000fe20002704270 */
[-C--:B------:R-:W-:Y:S01]  /*5f90*/  FMUL R75, R75, R90.reuse ;  /* 0x0000005a4b4b7220 */ /* 0x080fe20000400000 */
[----:B------:R-:W-:Y:S01]  /*5fa0*/  F2FP.TF32.F32.PACK_B R13, R13 ;  /* 0x0000000dff0d723e */ /* 0x000fe200024050ff */
[-C--:B------:R-:W-:Y:S01]  /*5fb0*/  FMUL R77, R77, R90.reuse ;  /* 0x0000005a4d4d7220 */ /* 0x080fe20000400000 */
[----:B------:R-:W-:Y:S01]  /*5fc0*/  F2FP.TF32.F32.PACK_B R5, R5 ;  /* 0x00000005ff05723e */ /* 0x000fe200024050ff */
[-C--:B------:R-:W-:Y:S01]  /*5fd0*/  FMUL R79, R79, R90.reuse ;  /* 0x0000005a4f4f7220 */ /* 0x080fe20000400000 */
[----:B------:R-:W-:Y:S01]  /*5fe0*/  F2FP.TF32.F32.PACK_B R61, R61 ;  /* 0x0000003dff3d723e */ /* 0x000fe200024050ff */
[----:B------:R0:W-:Y:S01]  /*5ff0*/  @P3 STG.E desc[UR36][R10.64], R13 ;  /* 0x0000000d0a003986 */ /* 0x0001e2000c101924 */
[----:B------:R-:W-:Y:S01]  /*6000*/  F2FP.TF32.F32.PACK_B R63, R63 ;  /* 0x0000003fff3f723e */ /* 0x000fe200024050ff */
[-C--:B------:R-:W-:Y:S01]  /*6010*/  FMUL R81, R81, R90.reuse ;  /* 0x0000005a51517220 */ /* 0x080fe20000400000 */
[C---:B------:R-:W-:Y:S01]  /*6020*/  ISETP.GT.AND P3, PT, R4.reuse, 0x10, PT ;  /* 0x000000100400780c */ /* 0x040fe20003f64270 */
[----:B------:R1:W-:Y:S01]  /*6030*/  @P1 STG.E desc[UR36][R8.64+0x20], R5 ;  /* 0x0000200508001986 */ /* 0x0003e2000c101924 */
[----:B------:R-:W-:Y:S01]  /*6040*/  ISETP.GT.AND P1, PT, R3, 0x8, P5 ;  /* 0x000000080300780c */ /* 0x000fe20002f24270 */
[-C--:B------:R-:W-:Y:S01]  /*6050*/  FMUL R83, R83, R90.reuse ;  /* 0x0000005a53537220 */ /* 0x080fe20000400000 */
[----:B------:R-:W-:Y:S01]  /*6060*/  ISETP.GT.AND P2, PT, R4, 0x11, PT ;  /* 0x000000110400780c */ /* 0x000fe20003f44270 */
[----:B------:R-:W-:Y:S01]  /*6070*/  @P0 STG.E desc[UR36][R8.64+0x24], R61 ;  /* 0x0000243d08000986 */ /* 0x000fe2000c101924 */
[----:B------:R-:W-:Y:S01]  /*6080*/  ISETP.GT.AND P0, PT, R3, 0x8, P4 ;  /* 0x000000080300780c */ /* 0x000fe20002704270 */
[-C--:B------:R-:W-:Y:S01]  /*6090*/  FMUL R85, R85, R90.reuse ;  /* 0x0000005a55557220 */ /* 0x080fe20000400000 */
[----:B------:R-:W-:Y:S01]  /*60a0*/  F2FP.TF32.F32.PACK_B R65, R65 ;  /* 0x00000041ff41723e */ /* 0x000fe200024050ff */
[-C--:B0-----:R-:W-:Y:S01]  /*60b0*/  FMUL R13, R62, R90.reuse ;  /* 0x0000005a3e0d7220 */ /* 0x081fe20000400000 */
[----:B------:R-:W-:Y:S01]  /*60c0*/  F2FP.TF32.F32.PACK_B R67, R67 ;  /* 0x00000043ff43723e */ /* 0x000fe200024050ff */
[-C--:B------:R-:W-:Y:S01]  /*60d0*/  FMUL R87, R87, R90.reuse ;  /* 0x0000005a57577220 */ /* 0x080fe20000400000 */
[----:B------:R-:W-:Y:S01]  /*60e0*/  F2FP.TF32.F32.PACK_B R69, R69 ;  /* 0x00000045ff45723e */ /* 0x000fe200024050ff */
[-C--:B-1----:R-:W-:Y:S01]  /*60f0*/  FMUL R5, R64, R90.reuse ;  /* 0x0000005a40057220 */ /* 0x082fe20000400000 */
[----:B------:R-:W-:Y:S01]  /*6100*/  F2FP.TF32.F32.PACK_B R13, R13 ;  /* 0x0000000dff0d723e */ /* 0x000fe200024050ff */
[-C--:B------:R-:W-:Y:S01]  /*6110*/  FMUL R25, R25, R90.reuse ;  /* 0x0000005a19197220 */ /* 0x080fe20000400000 */
[----:B------:R-:W-:Y:S01]  /*6120*/  F2FP.TF32.F32.PACK_B R71, R71 ;  /* 0x00000047ff47723e */ /* 0x000fe200024050ff */
[-C--:B------:R-:W-:Y:S01]  /*6130*/  FMUL R27, R27, R90.reuse ;  /* 0x0000005a1b1b7220 */ /* 0x080fe20000400000 */
[----:B------:R-:W-:Y:S01]  /*6140*/  F2FP.TF32.F32.PACK_B R5, R5 ;  /* 0x00000005ff05723e */ /* 0x000fe200024050ff */
[----:B------:R-:W-:Y:S01]  /*6150*/  @P0 STG.E desc[UR36][R10.64+0x24], R63 ;  /* 0x0000243f0a000986 */ /* 0x000fe2000c101924 */
[----:B------:R-:W-:Y:S01]  /*6160*/  ISETP.GT.AND P0, PT, R3, RZ, P3 ;  /* 0x000000ff0300720c */ /* 0x000fe20001f04270 */
[-C--:B------:R-:W-:Y:S01]  /*6170*/  FMUL R29, R29, R90.reuse ;  /* 0x0000005a1d1d7220 */ /* 0x080fe20000400000 */
[----:B------:R-:W-:Y:S01]  /*6180*/  F2FP.TF32.F32.PACK_B R73, R73 ;  /* 0x00000049ff49723e */ /* 0x000fe200024050ff */
[----:B------:R0:W-:Y:S01]  /*6190*/  @P1 STG.E desc[UR36][R10.64+0x20], R13 ;  /* 0x0000200d0a001986 */ /* 0x0001e2000c101924 */
[C---:B------:R-:W-:Y:S01]  /*61a0*/  ISETP.GT.AND P1, PT, R4.reuse, 0x19, PT ;  /* 0x000000190400780c */ /* 0x040fe20003f24270 */
[-C--:B------:R-:W-:Y:S01]  /*61b0*/  FMUL R31, R31, R90.reuse ;  /* 0x0000005a1f1f7220 */ /* 0x080fe20000400000 */
[----:B------:R-:W-:Y:S01]  /*61c0*/  F2FP.TF32.F32.PACK_B R75, R75 ;  /* 0x0000004bff4b723e */ /* 0x000fe200024050ff */
[-C--:B------:R-:W-:Y:S01]  /*61d0*/  FMUL R33, R33, R90.reuse ;  /* 0x0000005a21217220 */ /* 0x080fe20000400000 */
[C---:B------:R-:W-:Y:S01]  /*61e0*/  ISETP.GT.AND P5, PT, R4.reuse, 0x28, PT ;  /* 0x000000280400780c */ /* 0x040fe20003fa4270 */
[-C--:B------:R-:W-:Y:S01]  /*61f0*/  FMUL R35, R35, R90.reuse ;  /* 0x0000005a23237220 */ /* 0x080fe20000400000 */
[----:B------:R-:W-:Y:S01]  /*6200*/  ISETP.GT.AND P4, PT, R4, 0x29, PT ;  /* 0x000000290400780c */ /* 0x000fe20003f84270 */
[-C--:B------:R-:W-:Y:S01]  /*6210*/  FMUL R37, R37, R90.reuse ;  /* 0x0000005a25257220 */ /* 0x080fe20000400000 */
[----:B------:R-:W-:Y:S01]  /*6220*/  F2FP.TF32.F32.PACK_B R77, R77 ;  /* 0x0000004dff4d723e */ /* 0x000fe200024050ff */
[----:B------:R1:W-:Y:S01]  /*6230*/  @P0 STG.E desc[UR36][R8.64+0x40], R5 ;  /* 0x0000400508000986 */ /* 0x0003e2000c101924 */
[----:B------:R-:W-:Y:S01]  /*6240*/  ISETP.GT.AND P0, PT, R3, RZ, P2 ;  /* 0x000000ff0300720c */ /* 0x000fe20001704270 */
[-C--:B0-----:R-:W-:Y:S01]  /*6250*/  FMUL R13, R66, R90.reuse ;  /* 0x0000005a420d7220 */ /* 0x081fe20000400000 */
[----:B------:R-:W-:Y:S01]  /*6260*/  F2FP.TF32.F32.PACK_B R79, R79 ;  /* 0x0000004fff4f723e */ /* 0x000fe200024050ff */
[-C--:B------:R-:W-:Y:S01]  /*6270*/  FMUL R39, R39, R90.reuse ;  /* 0x0000005a27277220 */ /* 0x080fe20000400000 */
[----:B------:R-:W-:Y:S01]  /*6280*/  F2FP.TF32.F32.PACK_B R81, R81 ;  /* 0x00000051ff51723e */ /* 0x000fe200024050ff */
[-C--:B------:R-:W-:Y:S01]  /*6290*/  FMUL R41, R41, R90.reuse ;  /* 0x0000005a29297220 */ /* 0x080fe20000400000 */
[----:B------:R-:W-:Y:S01]  /*62a0*/  F2FP.TF32.F32.PACK_B R13, R13 ;  /* 0x0000000dff0d723e */ /* 0x000fe200024050ff */
[-C--:B------:R-:W-:Y:S01]  /*62b0*/  FMUL R43, R43, R90.reuse ;  /* 0x0000005a2b2b7220 */ /* 0x080fe20000400000 */
[----:B------:R-:W-:Y:S01]  /*62c0*/  F2FP.TF32.F32.PACK_B R83, R83 ;  /* 0x00000053ff53723e */ /* 0x000fe200024050ff */
[-C--:B------:R-:W-:Y:S01]  /*62d0*/  FMUL R45, R45, R90.reuse ;  /* 0x0000005a2d2d7220 */ /* 0x080fe20000400000 */
[----:B------:R-:W-:Y:S01]  /*62e0*/  P2R R57, PR, RZ, 0x20 ;  /* 0x00000020ff397803 */ /* 0x000fe20000000000 */
[-C--:B-1----:R-:W-:Y:S01]  /*62f0*/  FMUL R5, R68, R90.reuse ;  /* 0x0000005a44057220 */ /* 0x082fe20000400000 */
[----:B------:R-:W-:Y:S01]  /*6300*/  P2R R56, PR, RZ, 0x10 ;  /* 0x00000010ff387803 */ /* 0x000fe20000000000 */
[----:B------:R-:W-:Y:S01]  /*6310*/  @P0 STG.E desc[UR36][R8.64+0x44], R65 ;  /* 0x0000444108000986 */ /* 0x000fe2000c101924 */
[----:B------:R-:W-:Y:S01]  /*6320*/  ISETP.GT.AND P0, PT, R3, 0x8, P3 ;  /* 0x000000080300780c */ /* 0x000fe20001f04270 */
[-C--:B------:R-:W-:Y:S01]  /*6330*/  FMUL R47, R47, R90.reuse ;  /* 0x0000005a2f2f7220 */ /* 0x080fe20000400000 */
[----:B------:R-:W-:Y:S01]  /*6340*/  F2FP.TF32.F32.PACK_B R5, R5 ;  /* 0x00000005ff05723e */ /* 0x000fe200024050ff */
[-C--:B------:R-:W-:Y:S01]  /*6350*/  FMUL R49, R49, R90.reuse ;  /* 0x0000005a31317220 */ /* 0x080fe20000400000 */
[----:B------:R-:W-:Y:S01]  /*6360*/  ISETP.GT.AND P3, PT, R4, 0x30, PT ;  /* 0x000000300400780c */ /* 0x000fe20003f64270 */
[-C--:B------:R-:W-:Y:S01]  /*6370*/  FMUL R51, R51, R90.reuse ;  /* 0x0000005a33337220 */ /* 0x080fe20000400000 */
[----:B------:R-:W-:Y:S01]  /*6380*/  F2FP.TF32.F32.PACK_B R85, R85 ;  /* 0x00000055ff55723e */ /* 0x000fe200024050ff */
[-C--:B------:R-:W-:Y:S01]  /*6390*/  FMUL R53, R53, R90.reuse ;  /* 0x0000005a35357220 */ /* 0x080fe20000400000 */
[----:B------:R-:W-:Y:S01]  /*63a0*/  F2FP.TF32.F32.PACK_B R87, R87 ;  /* 0x00000057ff57723e */ /* 0x000fe200024050ff */
[----:B------:R-:W-:Y:S01]  /*63b0*/  FMUL R55, R55, R90 ;  /* 0x0000005a37377220 */ /* 0x000fe20000400000 */
[----:B------:R-:W-:-:S02]  /*63c0*/  F2FP.TF32.F32.PACK_B R25, R25 ;  /* 0x00000019ff19723e */ /* 0x000fc400024050ff */
[----:B------:R-:W-:Y:S01]  /*63d0*/  F2FP.TF32.F32.PACK_B R27, R27 ;  /* 0x0000001bff1b723e */ /* 0x000fe200024050ff */
[----:B------:R0:W-:Y:S01]  /*63e0*/  @P0 STG.E desc[UR36][R10.64+0x40], R13 ;  /* 0x0000400d0a000986 */ /* 0x0001e2000c101924 */
[----:B------:R-:W-:Y:S02]  /*63f0*/  ISETP.GT.AND P0, PT, R3, 0x8, P2 ;  /* 0x000000080300780c */ /* 0x000fe40001704270 */
[----:B------:R-:W-:Y:S02]  /*6400*/  ISETP.GT.AND P2, PT, R4, 0x18, PT ;  /* 0x000000180400780c */ /* 0x000fe40003f44270 */
[----:B------:R-:W-:Y:S02]  /*6410*/  F2FP.TF32.F32.PACK_B R29, R29 ;  /* 0x0000001dff1d723e */ /* 0x000fe400024050ff */
[----:B------:R-:W-:Y:S02]  /*6420*/  F2FP.TF32.F32.PACK_B R31, R31 ;  /* 0x0000001fff1f723e */ /* 0x000fe400024050ff */
[----:B------:R-:W-:-:S02]  /*6430*/  F2FP.TF32.F32.PACK_B R33, R33 ;  /* 0x00000021ff21723e */ /* 0x000fc400024050ff */
[----:B------:R-:W-:Y:S01]  /*6440*/  F2FP.TF32.F32.PACK_B R35, R35 ;  /* 0x00000023ff23723e */ /* 0x000fe200024050ff */
[----:B0-----:R-:W-:Y:S01]  /*6450*/  FMUL R13, R70, R90 ;  /* 0x0000005a460d7220 */ /* 0x001fe20000400000 */
[----:B------:R-:W-:Y:S01]  /*6460*/  F2FP.TF32.F32.PACK_B R37, R37 ;  /* 0x00000025ff25723e */ /* 0x000fe200024050ff */
[----:B------:R-:W-:Y:S01]  /*6470*/  @P0 STG.E desc[UR36][R10.64+0x44], R67 ;  /* 0x000044430a000986 */ /* 0x000fe2000c101924 */
[----:B------:R-:W-:Y:S02]  /*6480*/  ISETP.GT.AND P0, PT, R3, RZ, P2 ;  /* 0x000000ff0300720c */ /* 0x000fe40001704270 */
[----:B------:R-:W-:Y:S02]  /*6490*/  F2FP.TF32.F32.PACK_B R13, R13 ;  /* 0x0000000dff0d723e */ /* 0x000fe400024050ff */
[----:B------:R-:W-:Y:S02]  /*64a0*/  F2FP.TF32.F32.PACK_B R39, R39 ;  /* 0x00000027ff27723e */ /* 0x000fe400024050ff */
[----:B------:R-:W-:-:S02]  /*64b0*/  F2FP.TF32.F32.PACK_B R41, R41 ;  /* 0x00000029ff29723e */ /* 0x000fc400024050ff */
[----:B------:R-:W-:Y:S02]  /*64c0*/  F2FP.TF32.F32.PACK_B R43, R43 ;  /* 0x0000002bff2b723e */ /* 0x000fe400024050ff */
[----:B------:R-:W-:Y:S02]  /*64d0*/  F2FP.TF32.F32.PACK_B R45, R45 ;  /* 0x0000002dff2d723e */ /* 0x000fe400024050ff */
[----:B------:R-:W-:Y:S01]  /*64e0*/  F2FP.TF32.F32.PACK_B R47, R47 ;  /* 0x0000002fff2f723e */ /* 0x000fe200024050ff */
[----:B------:R0:W-:Y:S01]  /*64f0*/  @P0 STG.E desc[UR36][R8.64+0x60], R5 ;  /* 0x0000600508000986 */ /* 0x0001e2000c101924 */
[----:B------:R-:W-:Y:S02]  /*6500*/  ISETP.GT.AND P0, PT, R3, RZ, P1 ;  /* 0x000000ff0300720c */ /* 0x000fe40000f04270 */
[----:B------:R-:W-:Y:S02]  /*6510*/  F2FP.TF32.F32.PACK_B R49, R49 ;  /* 0x00000031ff31723e */ /* 0x000fe400024050ff */
[----:B------:R-:W-:-:S02]  /*6520*/  F2FP.TF32.F32.PACK_B R51, R51 ;  /* 0x00000033ff33723e */ /* 0x000fc400024050ff */
[----:B------:R-:W-:Y:S02]  /*6530*/  F2FP.TF32.F32.PACK_B R53, R53 ;  /* 0x00000035ff35723e */ /* 0x000fe400024050ff */
[----:B------:R-:W-:Y:S01]  /*6540*/  F2FP.TF32.F32.PACK_B R55, R55 ;  /* 0x00000037ff37723e */ /* 0x000fe200024050ff */
[----:B0-----:R-:W-:-:S04]  /*6550*/  FMUL R5, R72, R90 ;  /* 0x0000005a48057220 */ /* 0x001fc80000400000 */
[----:B------:R-:W-:Y:S01]  /*6560*/  @P0 STG.E desc[UR36][R8.64+0x64], R69 ;  /* 0x0000644508000986 */ /* 0x000fe2000c101924 */
[----:B------:R-:W-:Y:S02]  /*6570*/  ISETP.GT.AND P0, PT, R3, 0x8, P2 ;  /* 0x000000080300780c */ /* 0x000fe40001704270 */
[----:B------:R-:W-:Y:S02]  /*6580*/  ISETP.GT.AND P2, PT, R4, 0x20, PT ;  /* 0x000000200400780c */ /* 0x000fe40003f44270 */
[----:B------:R-:W-:-:S09]  /*6590*/  F2FP.TF32.F32.PACK_B R5, R5 ;  /* 0x00000005ff05723e */ /* 0x000fd200024050ff */
[----:B------:R0:W-:Y:S01]  /*65a0*/  @P0 STG.E desc[UR36][R10.64+0x60], R13 ;  /* 0x0000600d0a000986 */ /* 0x0001e2000c101924 */
[----:B------:R-:W-:Y:S02]  /*65b0*/  ISETP.GT.AND P0, PT, R3, 0x8, P1 ;  /* 0x000000080300780c */ /* 0x000fe40000f04270 */
[----:B------:R-:W-:Y:S01]  /*65c0*/  ISETP.GT.AND P1, PT, R4, 0x21, PT ;  /* 0x000000210400780c */ /* 0x000fe20003f24270 */
[----:B0-----:R-:W-:-:S10]  /*65d0*/  FMUL R13, R74, R90 ;  /* 0x0000005a4a0d7220 */ /* 0x001fd40000400000 */
[----:B------:R-:W-:Y:S01]  /*65e0*/  @P0 STG.E desc[UR36][R10.64+0x64], R71 ;  /* 0x000064470a000986 */ /* 0x000fe2000c101924 */
[----:B------:R-:W-:Y:S02]  /*65f0*/  ISETP.GT.AND P0, PT, R3, RZ, P2 ;  /* 0x000000ff0300720c */ /* 0x000fe40001704270 */
[----:B------:R-:W-:-:S11]  /*6600*/  F2FP.TF32.F32.PACK_B R13, R13 ;  /* 0x0000000dff0d723e */ /* 0x000fd600024050ff */
[----:B------:R0:W-:Y:S01]  /*6610*/  @P0 STG.E desc[UR36][R8.64+0x80], R5 ;  /* 0x0000800508000986 */ /* 0x0001e2000c101924 */
[----:B------:R-:W-:Y:S01]  /*6620*/  ISETP.GT.AND P0, PT, R3, RZ, P1 ;  /* 0x000000ff0300720c */ /* 0x000fe20000f04270 */
[----:B0-----:R-:W-:-:S12]  /*6630*/  FMUL R5, R76, R90 ;  /* 0x0000005a4c057220 */ /* 0x001fd80000400000 */
[----:B------:R-:W-:Y:S01]  /*6640*/  @P0 STG.E desc[UR36][R8.64+0x84], R73 ;  /* 0x0000844908000986 */ /* 0x000fe2000c101924 */
[----:B------:R-:W-:Y:S02]  /*6650*/  ISETP.GT.AND P0, PT, R3, 0x8, P2 ;  /* 0x000000080300780c */ /* 0x000fe40001704270 */
[----:B------:R-:W-:Y:S02]  /*6660*/  F2FP.TF32.F32.PACK_B R5, R5 ;  /* 0x00000005ff05723e */ /* 0x000fe400024050ff */
[----:B------:R-:W-:-:S09]  /*6670*/  ISETP.GT.AND P2, PT, R4, 0x38, PT ;  /* 0x000000380400780c */ /* 0x000fd20003f44270 */
[----:B------:R0:W-:Y:S01]  /*6680*/  @P0 STG.E desc[UR36][R10.64+0x80], R13 ;  /* 0x0000800d0a000986 */ /* 0x0001e2000c101924 */
[----:B------:R-:W-:Y:S01]  /*6690*/  ISETP.GT.AND P0, PT, R3, 0x8, P1 ;  /* 0x000000080300780c */ /* 0x000fe20000f04270 */
[----:B0-----:R-:W-:-:S12]  /*66a0*/  FMUL R13, R78, R90 ;  /* 0x0000005a4e0d7220 */ /* 0x001fd80000400000 */
        /* <DEDUP_REMOVED lines=8> */
[----:B------:R-:W-:-:S11]  /*6730*/  F2FP.TF32.F32.PACK_B R5, R5 ;  /* 0x00000005ff05723e */ /* 0x000fd600024050ff */
[----:B------:R0:W-:Y:S01]  /*6740*/  @P0 STG.E desc[UR36][R10.64+0xa0], R13 ;  /* 0x0000a00d0a000986 */ /* 0x0001e2000c101924 */
[C---:B------:R-:W-:Y:S02]  /*6750*/  ISETP.GT.AND P0, PT, R3.reuse, 0x8, P4 ;  /* 0x000000080300780c */ /* 0x040fe40002704270 */
[----:B------:R-:W-:Y:S01]  /*6760*/  ISETP.GT.AND P4, PT, R3, 0x8, P2 ;  /* 0x000000080300780c */ /* 0x000fe20001784270 */
[----:B0-----:R-:W-:-:S10]  /*6770*/  FMUL R13, R82, R90 ;  /* 0x0000005a520d7220 */ /* 0x001fd40000400000 */
[----:B------:R-:W-:Y:S01]  /*6780*/  @P0 STG.E desc[UR36][R10.64+0xa4], R79 ;  /* 0x0000a44f0a000986 */ /* 0x000fe2000c101924 */
[----:B------:R-:W-:Y:S02]  /*6790*/  ISETP.GT.AND P0, PT, R3, RZ, P3 ;  /* 0x000000ff0300720c */ /* 0x000fe40001f04270 */
[----:B------:R-:W-:-:S11]  /*67a0*/  F2FP.TF32.F32.PACK_B R13, R13 ;  /* 0x0000000dff0d723e */ /* 0x000fd600024050ff */
[----:B------:R0:W-:Y:S01]  /*67b0*/  @P0 STG.E desc[UR36][R8.64+0xc0], R5 ;  /* 0x0000c00508000986 */ /* 0x0001e2000c101924 */
[----:B------:R-:W-:-:S04]  /*67c0*/  ISETP.GT.AND P0, PT, R4, 0x31, PT ;  /* 0x000000310400780c */ /* 0x000fc80003f04270 */
[----:B------:R-:W-:Y:S01]  /*67d0*/  ISETP.GT.AND P1, PT, R3, RZ, P0 ;  /* 0x000000ff0300720c */ /* 0x000fe20000724270 */
[----:B0-----:R-:W-:-:S05]  /*67e0*/  FMUL R5, R84, R90 ;  /* 0x0000005a54057220 */ /* 0x001fca0000400000 */
[----:B------:R-:W-:-:S07]  /*67f0*/  F2FP.TF32.F32.PACK_B R5, R5 ;  /* 0x00000005ff05723e */ /* 0x000fce00024050ff */
[----:B------:R-:W-:Y:S01]  /*6800*/  @P1 STG.E desc[UR36][R8.64+0xc4], R81 ;  /* 0x0000c45108001986 */ /* 0x000fe2000c101924 */
[----:B------:R-:W-:-:S13]  /*6810*/  ISETP.GT.AND P1, PT, R3, 0x8, P3 ;  /* 0x000000080300780c */ /* 0x000fda0001f24270 */
[----:B------:R0:W-:Y:S01]  /*6820*/  @P1 STG.E desc[UR36][R10.64+0xc0], R13 ;  /* 0x0000c00d0a001986 */ /* 0x0001e2000c101924 */
[----:B------:R-:W-:-:S13]  /*6830*/  ISETP.GT.AND P1, PT, R3, 0x8, P0 ;  /* 0x000000080300780c */ /* 0x000fda0000724270 */
[----:B------:R-:W-:Y:S01]  /*6840*/  @P1 STG.E desc[UR36][R10.64+0xc4], R83 ;  /* 0x0000c4530a001986 */ /* 0x000fe2000c101924 */
[----:B------:R-:W-:-:S05]  /*6850*/  IADD3 R14, P1, R103, R10, RZ ;  /* 0x0000000a670e7210 */ /* 0x000fca0007f3e0ff */
[----:B------:R-:W-:Y:S01]  /*6860*/  IMAD.X R15, R23, 0x1, R11, P1 ;  /* 0x00000001170f7824 */ /* 0x000fe200008e060b */
[----:B------:R-:W-:-:S13]  /*6870*/  ISETP.GT.AND P1, PT, R3, RZ, P2 ;  /* 0x000000ff0300720c */ /* 0x000fda0001724270 */
[----:B------:R1:W-:Y:S01]  /*6880*/  @P1 STG.E desc[UR36][R8.64+0xe0], R5 ;  /* 0x0000e00508001986 */ /* 0x0003e2000c101924 */
[----:B------:R-:W-:-:S05]  /*6890*/  IADD3 R20, P1, R103, R10, RZ ;  /* 0x0000000a67147210 */ /* 0x000fca0007f3e0ff */
[----:B------:R-:W-:Y:S01]  /*68a0*/  IMAD.X R21, R23, 0x1, R11, P1 ;  /* 0x0000000117157824 */ /* 0x000fe200008e060b */
[----:B------:R-:W-:-:S05]  /*68b0*/  IADD3 R12, P1, R103, R8, RZ ;  /* 0x00000008670c7210 */ /* 0x000fca0007f3e0ff */
[----:B0-----:R-:W-:Y:S01]  /*68c0*/  IMAD.X R13, R23, 0x1, R9, P1 ;  /* 0x00000001170d7824 */ /* 0x001fe200008e0609 */
[----:B------:R-:W-:Y:S01]  /*68d0*/  ISETP.GT.AND P1, PT, R4, 0x39, PT ;  /* 0x000000390400780c */ /* 0x000fe20003f24270 */
[-C--:B-1----:R-:W-:Y:S01]  /*68e0*/  FMUL R5, R86, R90.reuse ;  /* 0x0000005a56057220 */ /* 0x082fe20000400000 */
[----:B------:R-:W-:Y:S02]  /*68f0*/  FMUL R23, R24, R90 ;  /* 0x0000005a18177220 */ /* 0x000fe40000400000 */
[----:B------:R-:W-:Y:S02]  /*6900*/  ISETP.GT.AND P5, PT, R3, RZ, P1 ;  /* 0x000000ff0300720c */ /* 0x000fe40000fa4270 */
[----:B------:R-:W-:Y:S02]  /*6910*/  F2FP.TF32.F32.PACK_B R5, R5 ;  /* 0x00000005ff05723e */ /* 0x000fe400024050ff */
[----:B------:R-:W-:-:S09]  /*6920*/  F2FP.TF32.F32.PACK_B R23, R23 ;  /* 0x00000017ff17723e */ /* 0x000fd200024050ff */
[----:B------:R-:W-:Y:S01]  /*6930*/  @P5 STG.E desc[UR36][R8.64+0xe4], R85 ;  /* 0x0000e45508005986 */ /* 0x000fe2000c101924 */
[----:B------:R-:W-:-:S03]  /*6940*/  ISETP.GT.AND P5, PT, R4, 0x1, PT ;  /* 0x000000010400780c */ /* 0x000fc60003fa4270 */
[----:B------:R0:W-:Y:S01]  /*6950*/  @P4 STG.E desc[UR36][R10.64+0xe0], R5 ;  /* 0x0000e0050a004986 */ /* 0x0001e2000c101924 */
[C---:B------:R-:W-:Y:S02]  /*6960*/  ISETP.GT.AND P4, PT, R3.reuse, 0x8, P1 ;  /* 0x000000080300780c */ /* 0x040fe40000f84270 */
[----:B------:R-:W-:Y:S01]  /*6970*/  ISETP.GT.AND P5, PT, R3, 0x80, P5 ;  /* 0x000000800300780c */ /* 0x000fe20002fa4270 */
[----:B0-----:R-:W-:-:S10]  /*6980*/  FMUL R5, R26, R90 ;  /* 0x0000005a1a057220 */ /* 0x001fd40000400000 */
[----:B------:R0:W-:Y:S01]  /*6990*/  @P4 STG.E desc[UR36][R10.64+0xe4], R87 ;  /* 0x0000e4570a004986 */ /* 0x0001e2000c101924 */
[C---:B------:R-:W-:Y:S01]  /*69a0*/  ISETP.GT.AND P4, PT, R3.reuse, 0x80, P6 ;  /* 0x000000800300780c */ /* 0x040fe20003784270 */
[----:B------:R-:W-:Y:S01]  /*69b0*/  @P5 IMAD.MOV.U32 R8, RZ, RZ, R12 ;  /* 0x000000ffff085224 */ /* 0x000fe200078e000c */
[----:B------:R-:W-:Y:S01]  /*69c0*/  ISETP.GT.AND P6, PT, R3, 0x88, P6 ;  /* 0x000000880300780c */ /* 0x000fe200037c4270 */
[----:B------:R-:W-:Y:S01]  /*69d0*/  @P5 IMAD.MOV.U32 R9, RZ, RZ, R13 ;  /* 0x000000ffff095224 */ /* 0x000fe200078e000d */
[----:B------:R-:W-:Y:S01]  /*69e0*/  F2FP.TF32.F32.PACK_B R5, R5 ;  /* 0x00000005ff05723e */ /* 0x000fe200024050ff */
[----:B0-----:R-:W-:-:S08]  /*69f0*/  FMUL R11, R28, R90 ;  /* 0x0000005a1c0b7220 */ /* 0x001fd00000400000 */
[----:B------:R-:W-:Y:S01]  /*6a00*/  @P4 STG.E desc[UR36][R12.64], R23 ;  /* 0x000000170c004986 */ /* 0x000fe2000c101924 */
[----:B------:R-:W-:Y:S02]  /*6a10*/  ISETP.NE.AND P4, PT, R56, RZ, PT ;  /* 0x000000ff3800720c */ /* 0x000fe40003f85270 */
[----:B------:R-:W-:Y:S01]  /*6a20*/  F2FP.TF32.F32.PACK_B R11, R11 ;  /* 0x0000000bff0b723e */ /* 0x000fe200024050ff */
[----:B------:R-:W-:Y:S01]  /*6a30*/  @P5 STG.E desc[UR36][R8.64+0x4], R25 ;  /* 0x0000041908005986 */ /* 0x000fe2000c101924 */
[----:B------:R-:W-:-:S03]  /*6a40*/  ISETP.NE.AND P5, PT, R57, RZ, PT ;  /* 0x000000ff3900720c */ /* 0x000fc60003fa5270 */
[----:B------:R0:W-:Y:S01]  /*6a50*/  @P6 STG.E desc[UR36][R14.64], R5 ;  /* 0x000000050e006986 */ /* 0x0001e2000c101924 */
[----:B------:R-:W-:-:S04]  /*6a60*/  ISETP.GT.AND P6, PT, R4, 0x1, PT ;  /* 0x000000010400780c */ /* 0x000fc80003fc4270 */
[----:B------:R-:W-:Y:S01]  /*6a70*/  ISETP.GT.AND P6, PT, R3, 0x88, P6 ;  /* 0x000000880300780c */ /* 0x000fe200037c4270 */
[-C--:B0-----:R-:W-:Y:S01]  /*6a80*/  FMUL R5, R30, R90.reuse ;  /* 0x0000005a1e057220 */ /* 0x081fe20000400000 */
[----:B------:R-:W-:-:S04]  /*6a90*/  FMUL R15, R50, R90 ;  /* 0x0000005a320f7220 */ /* 0x000fc80000400000 */
[----:B------:R-:W-:-:S07]  /*6aa0*/  F2FP.TF32.F32.PACK_B R5, R5 ;  /* 0x00000005ff05723e */ /* 0x000fce00024050ff */
[----:B------:R0:W-:Y:S01]  /*6ab0*/  @P6 STG.E desc[UR36][R20.64+0x4], R27 ;  /* 0x0000041b14006986 */ /* 0x0001e2000c101924 */
[----:B------:R-:W-:Y:S02]  /*6ac0*/  ISETP.GT.AND P6, PT, R4, 0x8, PT ;  /* 0x000000080400780c */ /* 0x000fe40003fc4270 */
[----:B------:R-:W-:Y:S02]  /*6ad0*/  F2FP.TF32.F32.PACK_B R15, R15 ;  /* 0x0000000fff0f723e */ /* 0x000fe400024050ff */
[----:B------:R-:W-:Y:S01]  /*6ae0*/  ISETP.GT.AND P6, PT, R3, 0x80, P6 ;  /* 0x000000800300780c */ /* 0x000fe200037c4270 */
[----:B0-----:R-:W-:-:S05]  /*6af0*/  FMUL R21, R52, R90 ;  /* 0x0000005a34157220 */ /* 0x001fca0000400000 */
[----:B------:R-:W-:-:S07]  /*6b00*/  F2FP.TF32.F32.PACK_B R21, R21 ;  /* 0x00000015ff15723e */ /* 0x000fce00024050ff */
[----:B------:R-:W-:Y:S02]  /*6b10*/  @P6 IMAD.MOV.U32 R8, RZ, RZ, R12 ;  /* 0x000000ffff086224 */ /* 0x000fe400078e000c */
[----:B------:R-:W-:-:S05]  /*6b20*/  @P6 IMAD.MOV.U32 R9, RZ, RZ, R13 ;  /* 0x000000ffff096224 */ /* 0x000fca00078e000d */
[----:B------:R0:W-:Y:S01]  /*6b30*/  @P6 STG.E desc[UR36][R8.64+0x20], R11 ;  /* 0x0000200b08006986 */ /* 0x0001e2000c101924 */
[----:B------:R-:W-:-:S04]  /*6b40*/  ISETP.GT.AND P6, PT, R4, 0x9, PT ;  /* 0x000000090400780c */ /* 0x000fc80003fc4270 */
[----:B------:R-:W-:Y:S01]  /*6b50*/  ISETP.GT.AND P6, PT, R3, 0x80, P6 ;  /* 0x000000800300780c */ /* 0x000fe200037c4270 */
[----:B0-----:R-:W-:-:S05]  /*6b60*/  FMUL R11, R32, R90 ;  /* 0x0000005a200b7220 */ /* 0x001fca0000400000 */
[----:B------:R-:W-:-:S07]  /*6b70*/  F2FP.TF32.F32.PACK_B R11, R11 ;  /* 0x0000000bff0b723e */ /* 0x000fce00024050ff */
[----:B------:R-:W-:Y:S02]  /*6b80*/  @P6 IMAD.MOV.U32 R8, RZ, RZ, R12 ;  /* 0x000000ffff086224 */ /* 0x000fe400078e000c */
[----:B------:R-:W-:-:S05]  /*6b90*/  @P6 IMAD.MOV.U32 R9, RZ, RZ, R13 ;  /* 0x000000ffff096224 */ /* 0x000fca00078e000d */
[----:B------:R-:W-:Y:S01]  /*6ba0*/  @P6 STG.E desc[UR36][R8.64+0x24], R29 ;  /* 0x0000241d08006986 */ /* 0x000fe2000c101924 */
[----:B------:R-:W-:-:S04]  /*6bb0*/  ISETP.GT.AND P6, PT, R4, 0x8, PT ;  /* 0x000000080400780c */ /* 0x000fc80003fc4270 */
[----:B------:R-:W-:-:S13]  /*6bc0*/  ISETP.GT.AND P6, PT, R3, 0x88, P6 ;  /* 0x000000880300780c */ /* 0x000fda00037c4270 */
[----:B------:R0:W-:Y:S01]  /*6bd0*/  @P6 STG.E desc[UR36][R6.64+0x20], R5 ;  /* 0x0000200506006986 */ /* 0x0001e2000c101924 */
[----:B------:R-:W-:-:S04]  /*6be0*/  ISETP.GT.AND P6, PT, R4, 0x9, PT ;  /* 0x000000090400780c */ /* 0x000fc80003fc4270 */
[----:B------:R-:W-:Y:S01]  /*6bf0*/  ISETP.GT.AND P6, PT, R3, 0x88, P6 ;  /* 0x000000880300780c */ /* 0x000fe200037c4270 */
[----:B0-----:R-:W-:-:S05]  /*6c00*/  FMUL R5, R34, R90 ;  /* 0x0000005a22057220 */ /* 0x001fca0000400000 */
[----:B------:R-:W-:-:S07]  /*6c10*/  F2FP.TF32.F32.PACK_B R5, R5 ;  /* 0x00000005ff05723e */ /* 0x000fce00024050ff */
[----:B------:R-:W-:Y:S01]  /*6c20*/  @P6 STG.E desc[UR36][R6.64+0x24], R31 ;  /* 0x0000241f06006986 */ /* 0x000fe2000c101924 */
[----:B------:R-:W-:-:S04]  /*6c30*/  ISETP.GT.AND P6, PT, R4, 0x10, PT ;  /* 0x000000100400780c */ /* 0x000fc80003fc4270 */
[----:B------:R-:W-:-:S13]  /*6c40*/  ISETP.GT.AND P6, PT, R3, 0x80, P6 ;  /* 0x000000800300780c */ /* 0x000fda00037c4270 */
        /* <DEDUP_REMOVED lines=54> */
[----:B------:R0:W-:Y:S01]  /*6fb0*/  @P6 STG.E desc[UR36][R6.64+0x80], R5 ;  /* 0x0000800506006986 */ /* 0x0001e2000c101924 */
[----:B------:R-:W-:-:S04]  /*6fc0*/  ISETP.GT.AND P6, PT, R4, 0x21, PT ;  /* 0x000000210400780c */ /* 0x000fc80003fc4270 */
[----:B------:R-:W-:-:S13]  /*6fd0*/  ISETP.GT.AND P6, PT, R3, 0x88, P6 ;  /* 0x000000880300780c */ /* 0x000fda00037c4270 */
[----:B------:R-:W-:Y:S02]  /*6fe0*/  @P6 IMAD.MOV.U32 R4, RZ, RZ, R6 ;  /* 0x000000ffff046224 */ /* 0x000fe400078e0006 */
[----:B0-----:R-:W-:-:S05]  /*6ff0*/  @P6 IMAD.MOV.U32 R5, RZ, RZ, R7 ;  /* 0x000000ffff056224 */ /* 0x001fca00078e0007 */
[----:B------:R0:W-:Y:S01]  /*7000*/  @P6 STG.E desc[UR36][R4.64+0x84], R43 ;  /* 0x0000842b04006986 */ /* 0x0001e2000c101924 */
[C---:B------:R-:W-:Y:S02]  /*7010*/  ISETP.GT.AND P6, PT, R3.reuse, 0x80, P5 ;  /* 0x000000800300780c */ /* 0x040fe40002fc4270 */
[----:B------:R-:W-:-:S11]  /*7020*/  ISETP.GT.AND P5, PT, R3, 0x88, P5 ;  /* 0x000000880300780c */ /* 0x000fd60002fa4270 */
[----:B0-----:R-:W-:Y:S02]  /*7030*/  @P6 IMAD.MOV.U32 R4, RZ, RZ, R12 ;  /* 0x000000ffff046224 */ /* 0x001fe400078e000c */
[----:B------:R-:W-:-:S05]  /*7040*/  @P6 IMAD.MOV.U32 R5, RZ, RZ, R13 ;  /* 0x000000ffff056224 */ /* 0x000fca00078e000d */
[----:B------:R0:W-:Y:S01]  /*7050*/  @P6 STG.E desc[UR36][R4.64+0xa0], R9 ;  /* 0x0000a00904006986 */ /* 0x0001e2000c101924 */
[C---:B------:R-:W-:Y:S02]  /*7060*/  ISETP.GT.AND P6, PT, R3.reuse, 0x80, P4 ;  /* 0x000000800300780c */ /* 0x040fe400027c4270 */
[----:B------:R-:W-:Y:S01]  /*7070*/  ISETP.GT.AND P4, PT, R3, 0x88, P4 ;  /* 0x000000880300780c */ /* 0x000fe20002784270 */
[----:B0-----:R-:W-:-:S10]  /*7080*/  FMUL R9, R48, R90 ;  /* 0x0000005a30097220 */ /* 0x001fd40000400000 */
[----:B------:R-:W-:Y:S02]  /*7090*/  @P6 IMAD.MOV.U32 R4, RZ, RZ, R12 ;  /* 0x000000ffff046224 */ /* 0x000fe400078e000c */
[----:B------:R-:W-:Y:S01]  /*70a0*/  @P6 IMAD.MOV.U32 R5, RZ, RZ, R13 ;  /* 0x000000ffff056224 */ /* 0x000fe200078e000d */
[----:B------:R-:W-:-:S04]  /*70b0*/  F2FP.TF32.F32.PACK_B R9, R9 ;  /* 0x00000009ff09723e */ /* 0x000fc800024050ff */
[----:B------:R0:W-:Y:S02]  /*70c0*/  @P6 STG.E desc[UR36][R4.64+0xa4], R45 ;  /* 0x0000a42d04006986 */ /* 0x0001e4000c101924 */
[----:B0-----:R-:W-:Y:S02]  /*70d0*/  @P5 IMAD.MOV.U32 R4, RZ, RZ, R6 ;  /* 0x000000ffff045224 */ /* 0x001fe400078e0006 */
[----:B------:R-:W-:-:S05]  /*70e0*/  @P5 IMAD.MOV.U32 R5, RZ, RZ, R7 ;  /* 0x000000ffff055224 */ /* 0x000fca00078e0007 */
[----:B------:R0:W-:Y:S01]  /*70f0*/  @P5 STG.E desc[UR36][R4.64+0xa0], R11 ;  /* 0x0000a00b04005986 */ /* 0x0001e2000c101924 */
[C---:B------:R-:W-:Y:S02]  /*7100*/  ISETP.GT.AND P5, PT, R3.reuse, 0x80, P3 ;  /* 0x000000800300780c */ /* 0x040fe40001fa4270 */
[----:B------:R-:W-:Y:S01]  /*7110*/  ISETP.GT.AND P3, PT, R3, 0x88, P3 ;  /* 0x000000880300780c */ /* 0x000fe20001f64270 */
[----:B0-----:R-:W-:Y:S02]  /*7120*/  @P4 IMAD.MOV.U32 R4, RZ, RZ, R6 ;  /* 0x000000ffff044224 */ /* 0x001fe400078e0006 */
[----:B------:R-:W-:Y:S01]  /*7130*/  FMUL R11, R54, R90 ;  /* 0x0000005a360b7220 */ /* 0x000fe20000400000 */
[----:B------:R-:W-:-:S04]  /*7140*/  @P4 IMAD.MOV.U32 R5, RZ, RZ, R7 ;  /* 0x000000ffff054224 */ /* 0x000fc800078e0007 */
[----:B------:R-:W-:Y:S01]  /*7150*/  F2FP.TF32.F32.PACK_B R11, R11 ;  /* 0x0000000bff0b723e */ /* 0x000fe200024050ff */
[----:B------:R0:W-:Y:S01]  /*7160*/  @P4 STG.E desc[UR36][R4.64+0xa4], R47 ;  /* 0x0000a42f04004986 */ /* 0x0001e2000c101924 */
[C---:B------:R-:W-:Y:S02]  /*7170*/  ISETP.GT.AND P4, PT, R3.reuse, 0x80, P0 ;  /* 0x000000800300780c */ /* 0x040fe40000784270 */
[----:B------:R-:W-:Y:S01]  /*7180*/  ISETP.GT.AND P0, PT, R3, 0x88, P0 ;  /* 0x000000880300780c */ /* 0x000fe20000704270 */
[----:B0-----:R-:W-:Y:S02]  /*7190*/  @P5 IMAD.MOV.U32 R4, RZ, RZ, R12 ;  /* 0x000000ffff045224 */ /* 0x001fe400078e000c */
[----:B------:R-:W-:-:S05]  /*71a0*/  @P5 IMAD.MOV.U32 R5, RZ, RZ, R13 ;  /* 0x000000ffff055224 */ /* 0x000fca00078e000d */
        /* <DEDUP_REMOVED lines=10> */
[----:B------:R0:W-:Y:S02]  /*7250*/  @P3 STG.E desc[UR36][R4.64+0xc0], R15 ;  /* 0x0000c00f04003986 */ /* 0x0001e4000c101924 */
[----:B0-----:R-:W-:Y:S02]  /*7260*/  @P0 IMAD.MOV.U32 R4, RZ, RZ, R6 ;  /* 0x000000ffff040224 */ /* 0x001fe400078e0006 */
[----:B------:R-:W-:-:S05]  /*7270*/  @P0 IMAD.MOV.U32 R5, RZ, RZ, R7 ;  /* 0x000000ffff050224 */ /* 0x000fca00078e0007 */
[----:B------:R0:W-:Y:S02]  /*7280*/  @P0 STG.E desc[UR36][R4.64+0xc4], R51 ;  /* 0x0000c43304000986 */ /* 0x0001e4000c101924 */
[----:B0-----:R-:W-:Y:S02]  /*7290*/  @P5 IMAD.MOV.U32 R4, RZ, RZ, R12 ;  /* 0x000000ffff045224 */ /* 0x001fe400078e000c */
[----:B------:R-:W-:-:S05]  /*72a0*/  @P5 IMAD.MOV.U32 R5, RZ, RZ, R13 ;  /* 0x000000ffff055224 */ /* 0x000fca00078e000d */
[----:B------:R0:W-:Y:S04]  /*72b0*/  @P5 STG.E desc[UR36][R4.64+0xe0], R21 ;  /* 0x0000e01504005986 */ /* 0x0001e8000c101924 */
[----:B------:R1:W-:Y:S01]  /*72c0*/  @P4 STG.E desc[UR36][R12.64+0xe4], R53 ;  /* 0x0000e4350c004986 */ /* 0x0003e2000c101924 */
[----:B0-----:R-:W-:Y:S02]  /*72d0*/  @P2 IMAD.MOV.U32 R4, RZ, RZ, R6 ;  /* 0x000000ffff042224 */ /* 0x001fe400078e0006 */
[----:B------:R-:W-:-:S05]  /*72e0*/  @P2 IMAD.MOV.U32 R5, RZ, RZ, R7 ;  /* 0x000000ffff052224 */ /* 0x000fca00078e0007 */
[----:B------:R1:W-:Y:S04]  /*72f0*/  @P2 STG.E desc[UR36][R4.64+0xe0], R11 ;  /* 0x0000e00b04002986 */ /* 0x0003e8000c101924 */
[----:B------:R1:W-:Y:S02]  /*7300*/  @P1 STG.E desc[UR36][R6.64+0xe4], R55 ;  /* 0x0000e43706001986 */ /* 0x0003e4000c101924 */
.L_x_156:
[----:B------:R-:W-:Y:S05]  /*7310*/  BSYNC B0 ;  /* 0x0000000000007941 */ /* 0x000fea0003800000 */
.L_x_32:
[----:B------:R-:W-:Y:S01]  /*7320*/  IADD3 R16, P0, R16, UR38, RZ ;  /* 0x0000002610107c10 */ /* 0x000fe2000ff1e0ff */
[----:B------:R-:W-:Y:S01]  /*7330*/  ULDC.64 UR4, c[0x0][0x650] ;  /* 0x0001940000047ab9 */ /* 0x000fe20000000a00 */
[----:B------:R-:W-:Y:S01]  /*7340*/  PRMT R3, RZ, 0x7610, R3 ;  /* 0x00007610ff037816 */ /* 0x000fe20000000003 */
[----:B-----5:R-:W-:Y:S01]  /*7350*/  IMAD.MOV.U32 R103, RZ, RZ, -0x1 ;  /* 0xffffffffff677424 */ /* 0x020fe200078e00ff */
[----:B------:R-:W-:Y:S01]  /*7360*/  IADD3.X R17, R17, UR41, RZ, P0, !PT ;  /* 0x0000002911117c10 */ /* 0x000fe200087fe4ff */
[----:B------:R-:W-:Y:S01]  /*7370*/  IMAD.MOV.U32 R23, RZ, RZ, -0x1 ;  /* 0xffffffffff177424 */ /* 0x000fe200078e00ff */
[----:B------:R-:W-:-:S04]  /*7380*/  ISETP.GE.U32.AND P0, PT, R16, UR4, PT ;  /* 0x0000000410007c0c */ /* 0x000fc8000bf06070 */
[----:B------:R-:W-:-:S13]  /*7390*/  ISETP.GE.U32.AND.EX P0, PT, R17, UR5, PT, P0 ;  /* 0x0000000511007c0c */ /* 0x000fda000bf06100 */
[----:B------:R-:W-:Y:S05]  /*73a0*/  @P0 BRA `(.L_x_157) ;  /* 0x00000004004c0947 */ /* 0x000fea0003800000 */
[----:B-1----:R-:W1:Y:S01]  /*73b0*/  LDC.64 R10, c[0x0][0x628] ;  /* 0x00018a00ff0a7b82 */ /* 0x002e620000000a00 */
[----:B0-23--:R-:W0:Y:S01]  /*73c0*/  S2R R12, SR_CTAID.X ;  /* 0x00000000000c7919 */ /* 0x00de220000002500 */
[----:B------:R-:W-:Y:S02]  /*73d0*/  IMAD.MOV.U32 R8, RZ, RZ, R16 ;  /* 0x000000ffff087224 */ /* 0x000fe400078e0010 */
[----:B------:R-:W-:Y:S01]  /*73e0*/  IMAD.MOV.U32 R9, RZ, RZ, R17 ;  /* 0x000000ffff097224 */ /* 0x000fe200078e0011 */
[----:B------:R-:W2:Y:S03]  /*73f0*/  S2R R20, SR_CTAID.Y ;  /* 0x0000000000147919 */ /* 0x000ea60000002600 */
[----:B------:R-:W3:Y:S08]  /*7400*/  LDC R0, c[0x0][0x630] ;  /* 0x00018c00ff007b82 */ /* 0x000ef00000000800 */
[----:B------:R-:W0:Y:S01]  /*7410*/  LDC.64 R14, c[0x0][0x620] ;  /* 0x00018800ff0e7b82 */ /* 0x000e220000000a00 */
[----:B-1----:R-:W-:-:S04]  /*7420*/  ISETP.NE.U32.AND P0, PT, R10, RZ, PT ;  /* 0x000000ff0a00720c */ /* 0x002fc80003f05070 */
[----:B------:R-:W-:-:S13]  /*7430*/  ISETP.NE.AND.EX P0, PT, R11, RZ, PT, P0 ;  /* 0x000000ff0b00720c */ /* 0x000fda0003f05300 */
[----:B0-23--:R-:W-:Y:S05]  /*7440*/  @!P0 BRA `(.L_x_158) ;  /* 0x0000000000288947 */ /* 0x00dfea0003800000 */
        /* <DEDUP_REMOVED lines=10> */
.L_x_158:
[-CC-:B------:R-:W-:Y:S01]  /*74f0*/  SHF.R.U64 R23, R8, R0.reuse, R9.reuse ;  /* 0x0000000008177219 */ /* 0x180fe20000001209 */
[----:B------:R-:W0:Y:S01]  /*7500*/  LDC.64 R26, c[0x0][0x640] ;  /* 0x00019000ff1a7b82 */ /* 0x000e220000000a00 */
[----:B------:R-:W-:Y:S01]  /*7510*/  SHF.R.U32.HI R0, RZ, R0, R9 ;  /* 0x00000000ff007219 */ /* 0x000fe20000011609 */
[----:B------:R-:W-:Y:S01]  /*7520*/  ULDC UR4, c[0x0][0x150] ;  /* 0x0000540000047ab9 */ /* 0x000fe20000000800 */
[----:B------:R-:W-:Y:S02]  /*7530*/  IADD3 R3, P0, RZ, -R23, RZ ;  /* 0x80000017ff037210 */ /* 0x000fe40007f1e0ff */
[----:B------:R-:W-:-:S03]  /*7540*/  I2FP.F32.U32 R7, R12 ;  /* 0x0000000c00077245 */ /* 0x000fc60000201000 */
[----:B------:R-:W1:Y:S01]  /*7550*/  LDC R6, c[0x0][0x618] ;  /* 0x00018600ff067b82 */ /* 0x000e620000000800 */
[----:B------:R-:W-:Y:S02]  /*7560*/  IMAD.X R5, RZ, RZ, ~R0, P0 ;  /* 0x000000ffff057224 */ /* 0x000fe400000e0e00 */
[----:B------:R-:W-:Y:S01]  /*7570*/  FMUL R7, R7, UR4 ;  /* 0x0000000407077c20 */ /* 0x000fe20008400000 */
[----:B------:R-:W-:Y:S01]  /*7580*/  ULDC UR4, c[0x0][0x154] ;  /* 0x0000550000047ab9 */ /* 0x000fe20000000800 */
[-C--:B------:R-:W-:Y:S02]  /*7590*/  IMAD R0, R5, R14.reuse, RZ ;  /* 0x0000000e05007224 */ /* 0x080fe400078e02ff */
[C---:B------:R-:W-:Y:S01]  /*75a0*/  IMAD.WIDE.U32 R4, R3.reuse, R14, R16 ;  /* 0x0000000e03047225 */ /* 0x040fe200078e0010 */
[----:B------:R-:W2:Y:S01]  /*75b0*/  LDC R11, c[0x0][0x608] ;  /* 0x00018200ff0b7b82 */ /* 0x000ea20000000800 */
[----:B------:R-:W3:Y:S02]  /*75c0*/  F2I.U32.TRUNC.NTZ R7, R7 ;  /* 0x0000000700077305 */ /* 0x000ee4000020f000 */
[----:B------:R-:W-:-:S04]  /*75d0*/  IMAD R3, R3, R15, R0 ;  /* 0x0000000f03037224 */ /* 0x000fc800078e0200 */
[----:B------:R-:W-:Y:S01]  /*75e0*/  IMAD.IADD R3, R5, 0x1, R3 ;  /* 0x0000000105037824 */ /* 0x000fe200078e0203 */
[----:B------:R-:W5:Y:S01]  /*75f0*/  LDC R8, c[0x0][0x658] ;  /* 0x00019600ff087b82 */ /* 0x000f620000000800 */
[----:B------:R-:W-:Y:S02]  /*7600*/  I2FP.F32.U32 R5, R20 ;  /* 0x0000001400057245 */ /* 0x000fe40000201000 */
[----:B0-----:R-:W-:-:S04]  /*7610*/  ISETP.NE.U32.AND P0, PT, R26, RZ, PT ;  /* 0x000000ff1a00720c */ /* 0x001fc80003f05070 */
[----:B------:R-:W-:Y:S01]  /*7620*/  ISETP.NE.AND.EX P0, PT, R27, RZ, PT, P0 ;  /* 0x000000ff1b00720c */ /* 0x000fe20003f05300 */
[----:B------:R-:W0:Y:S01]  /*7630*/  LDC R9, c[0x0][0x144] ;  /* 0x00005100ff097b82 */ /* 0x000e220000000800 */
[-C--:B-1----:R-:W-:Y:S01]  /*7640*/  SHF.R.U64 R13, R4, R6.reuse, R3 ;  /* 0x00000006040d7219 */ /* 0x082fe20000001203 */
[----:B---3--:R-:W-:Y:S01]  /*7650*/  IMAD.MOV R7, RZ, RZ, -R7 ;  /* 0x000000ffff077224 */ /* 0x008fe200078e0a07 */
[----:B------:R-:W-:Y:S01]  /*7660*/  SHF.R.U32.HI R0, RZ, R6, R3 ;  /* 0x00000006ff007219 */ /* 0x000fe20000011603 */
[----:B------:R-:W-:-:S04]  /*7670*/  FMUL R6, R5, UR4 ;  /* 0x0000000405067c20 */ /* 0x000fc80008400000 */
[----:B------:R-:W1:Y:S01]  /*7680*/  LDC R21, c[0x0][0x148] ;  /* 0x00005200ff157b82 */ /* 0x000e620000000800 */
[----:B------:R3:W0:Y:S01]  /*7690*/  F2I.U32.TRUNC.NTZ R14, R6 ;  /* 0x00000006000e7305 */ /* 0x000622000020f000 */
[-CC-:B--2---:R-:W-:Y:S02]  /*76a0*/  SHF.R.U64 R10, R13, R11.reuse, R0.reuse ;  /* 0x0000000b0d0a7219 */ /* 0x184fe40000001200 */
[----:B------:R-:W-:-:S04]  /*76b0*/  SHF.R.U32.HI R3, RZ, R11, R0 ;  /* 0x0000000bff037219 */ /* 0x000fc80000011600 */
[----:B------:R-:W2:Y:S01]  /*76c0*/  LDC R24, c[0x0][0x648] ;  /* 0x00019200ff187b82 */ /* 0x000ea20000000800 */
[-CC-:B-----5:R-:W-:Y:S02]  /*76d0*/  SHF.R.U64 R15, R10, R8.reuse, R3.reuse ;  /* 0x000000080a0f7219 */ /* 0x1a0fe40000001203 */
[----:B------:R-:W-:-:S03]  /*76e0*/  SHF.R.U32.HI R5, RZ, R8, R3 ;  /* 0x00000008ff057219 */ /* 0x000fc60000011603 */
[----:B------:R-:W-:Y:S02]  /*76f0*/  IMAD.MOV.U32 R4, RZ, RZ, R15 ;  /* 0x000000ffff047224 */ /* 0x000fe400078e000f */
[----:B------:R-:W1:Y:S01]  /*7700*/  LDC R28, c[0x0][0x638] ;  /* 0x00018e00ff1c7b82 */ /* 0x000e620000000800 */
[----:B0-----:R-:W-:-:S07]  /*7710*/  IMAD R25, R9, R7, R12 ;  /* 0x0000000709197224 */ /* 0x001fce00078e020c */
[----:B------:R-:W0:Y:S08]  /*7720*/  LDC R29, c[0x0][0x610] ;  /* 0x00018400ff1d7b82 */ /* 0x000e300000000800 */
[----:B------:R-:W0:Y:S01]  /*7730*/  LDC R30, c[0x0][0x600] ;  /* 0x00018000ff1e7b82 */ /* 0x000e220000000800 */
[----:B---3--:R-:W-:Y:S05]  /*7740*/  @!P0 BRA `(.L_x_159) ;  /* 0x0000000000288947 */ /* 0x008fea0003800000 */
[----:B------:R-:W3:Y:S02]  /*7750*/  LDC R0, c[0x0][0x64c] ;  /* 0x00019300ff007b82 */ /* 0x000ee40000000800 */
[----:B---3--:R-:W-:-:S05]  /*7760*/  IADD3 R3, P0, R15, R0, RZ ;  /* 0x000000000f037210 */ /* 0x008fca0007f1e0ff */
        /* <DEDUP_REMOVED lines=8> */
.L_x_159:
[----:B------:R-:W-:Y:S01]  /*77f0*/  ISETP.NE.AND P0, PT, R2, 0x1, PT ;  /* 0x000000010200780c */ /* 0x000fe20003f05270 */
[----:B------:R-:W-:Y:S01]  /*7800*/  IMAD.MOV R14, RZ, RZ, -R14 ;  /* 0x000000ffff0e7224 */ /* 0x000fe200078e0a0e */
[----:B--2---:R-:W-:Y:S02]  /*7810*/  SHF.R.U64 R0, R4, R24, R5 ;  /* 0x0000001804007219 */ /* 0x004fe40000001205 */
[----:B------:R-:W-:Y:S02]  /*7820*/  LOP3.LUT R3, R10, R101, RZ, 0xc0, !PT ;  /* 0x000000650a037212 */ /* 0x000fe400078ec0ff */
[----:B------:R-:W-:Y:S01]  /*7830*/  LOP3.LUT R6, R13, R100, RZ, 0xc0, !PT ;  /* 0x000000640d067212 */ /* 0x000fe200078ec0ff */
[----:B------:R-:W-:Y:S02]  /*7840*/  IMAD.MOV R4, RZ, RZ, -R0 ;  /* 0x000000ffff047224 */ /* 0x000fe400078e0a00 */
[----:B------:R-:W-:Y:S02]  /*7850*/  IMAD R0, R96, R0, R3 ;  /* 0x0000000060007224 */ /* 0x000fe400078e0203 */
[----:B-1----:R-:W-:-:S02]  /*7860*/  IMAD R3, R4, R28, R15 ;  /* 0x0000001c04037224 */ /* 0x002fc400078e020f */
[----:B------:R-:W-:Y:S02]  /*7870*/  @P0 IMAD R25, R21, R14, R20 ;  /* 0x0000000e15190224 */ /* 0x000fe400078e0214 */
[----:B0-----:R-:W-:Y:S02]  /*7880*/  IMAD R5, R3, R30, R6 ;  /* 0x0000001e03057224 */ /* 0x001fe400078e0206 */
[----:B------:R-:W-:Y:S02]  /*7890*/  IMAD R0, R0, R29, R25 ;  /* 0x0000001d00007224 */ /* 0x000fe400078e0219 */
[----:B------:R-:W-:-:S03]  /*78a0*/  IMAD.MOV.U32 R4, RZ, RZ, 0x1 ;  /* 0x00000001ff047424 */ /* 0x000fc600078e00ff */
[----:B------:R-:W-:Y:S02]  /*78b0*/  SEL R103, R5, R0, !P0 ;  /* 0x0000000005677207 */ /* 0x000fe40004000000 */
[----:B------:R-:W-:Y:S02]  /*78c0*/  PRMT R3, R4, 0x7610, R3 ;  /* 0x0000761004037816 */ /* 0x000fe40000000003 */
[----:B------:R-:W-:-:S07]  /*78d0*/  SEL R0, R0, R5, !P0 ;  /* 0x0000000500007207 */ /* 0x000fce0004000000 */
.L_x_157:
[----:B------:R-:W-:Y:S01]  /*78e0*/  UIADD3 UR42, UR43, UR42, URZ ;  /* 0x0000002a2b2a7290 */ /* 0x000fe2000fffe03f */
[----:B------:R-:W-:Y:S01]  /*78f0*/  LOP3.LUT P0, RZ, R3, 0xff, RZ, 0xc0, !PT ;  /* 0x000000ff03ff7812 */ /* 0x000fe2000780c0ff */
[----:B------:R-:W-:Y:S02]  /*7900*/  IMAD.MOV.U32 R113, RZ, RZ, R0 ;  /* 0x000000ffff717224 */ /* 0x000fe400078e0000 */
[----:B------:R-:W-:Y:S02]  /*7910*/  USHF.R.U32.HI UR4, URZ, 0x1, UR42 ;  /* 0x000000013f047899 */ /* 0x000fe4000801162a */
[----:B------:R-:W-:Y:S02]  /*7920*/  UISETP.GT.U32.AND UP1, UPT, UR42, 0x1, UPT ;  /* 0x000000012a00788c */ /* 0x000fe4000bf24070 */
[----:B------:R-:W-:Y:S02]  /*7930*/  ULOP3.LUT UR4, UR4, 0x1, URZ, 0xc0, !UPT ;  /* 0x0000000104047892 */ /* 0x000fe4000f8ec03f */
[----:B------:R-:W-:-:S02]  /*7940*/  UISETP.LT.U32.AND UP1, UPT, UR43, 0x2, UP1 ;  /* 0x000000022b00788c */ /* 0x000fc40008f21070 */
[----:B------:R-:W-:Y:S02]  /*7950*/  UISETP.NE.U32.AND UP0, UPT, UR4, 0x1, UPT ;  /* 0x000000010400788c */ /* 0x000fe4000bf05070 */
[----:B------:R-:W-:Y:S02]  /*7960*/  USEL UR5, URZ, 0x1, !UP1 ;  /* 0x000000013f057887 */ /* 0x000fe4000c800000 */
[----:B------:R-:W-:Y:S02]  /*7970*/  UISETP.GT.U32.AND UP0, UPT, UR43, 0x1, !UP0 ;  /* 0x000000012b00788c */ /* 0x000fe4000c704070 */
[----:B------:R-:W-:Y:S02]  /*7980*/  ULOP3.LUT UR42, UR42, 0x1, URZ, 0xc0, !UPT ;  /* 0x000000012a2a7892 */ /* 0x000fe4000f8ec03f */
[----:B------:R-:W-:-:S04]  /*7990*/  USEL UR4, URZ, 0x1, !UP0 ;  /* 0x000000013f047887 */ /* 0x000fc8000c000000 */
[----:B------:R-:W-:Y:S01]  /*79a0*/  ULOP3.LUT UR40, UR4, UR40, UR5, 0x96, !UPT ;  /* 0x0000002804287292 */ /* 0x000fe2000f8e9605 */
[----:B------:R-:W-:Y:S11]  /*79b0*/  @P0 BRA `(.L_x_160) ;  /* 0xffffff9800b00947 */ /* 0x000ff6000383ffff */
[----:B------:R-:W-:Y:S05]  /*79c0*/  EXIT ;  /* 0x000000000000794d */ /* 0x000fea0003800000 */
.L_x_7:
        /* <DEDUP_REMOVED lines=26> */
.L_x_162:
[----:B------:R-:W0:Y:S01]  /*7b70*/  LDC.64 R28, c[0x0][0x640] ;  /* 0x00019000ff1c7b82 */ /* 0x000e220000000a00 */
[-CC-:B------:R-:W-:Y:S01]  /*7b80*/  SHF.R.U64 R22, R14, R6.reuse, R15.reuse ;  /* 0x000000060e167219 */ /* 0x180fe2000000120f */
[----:B------:R-:W-:Y:S01]  /*7b90*/  IMAD.MOV.U32 R30, RZ, RZ, 0x1 ;  /* 0x00000001ff1e7424 */ /* 0x000fe200078e00ff */
[----:B------:R-:W-:Y:S02]  /*7ba0*/  SHF.R.U32.HI R6, RZ, R6, R15 ;  /* 0x00000006ff067219 */ /* 0x000fe4000001160f */
[----:B------:R-:W-:-:S03]  /*7bb0*/  IADD3 R13, P0, RZ, -R22, RZ ;  /* 0x80000016ff0d7210 */ /* 0x000fc60007f1e0ff */
[----:B------:R-:W1:Y:S02]  /*7bc0*/  LDC R12, c[0x0][0x618] ;  /* 0x00018600ff0c7b82 */ /* 0x000e640000000800 */
[----:B------:R-:W-:-:S04]  /*7bd0*/  IMAD.X R11, RZ, RZ, ~R6, P0 ;  /* 0x000000ffff0b7224 */ /* 0x000fc800000e0e06 */
[-C--:B------:R-:W-:Y:S02]  /*7be0*/  IMAD R6, R11, R26.reuse, RZ ;  /* 0x0000001a0b067224 */ /* 0x080fe400078e02ff */
[----:B------:R-:W2:Y:S01]  /*7bf0*/  LDC R14, c[0x0][0x608] ;  /* 0x00018200ff0e7b82 */ /* 0x000ea20000000800 */
[----:B------:R-:W-:-:S04]  /*7c00*/  IMAD.WIDE.U32 R10, R13, R26, R16 ;  /* 0x0000001a0d0a7225 */ /* 0x000fc800078e0010 */
[----:B------:R-:W-:-:S03]  /*7c10*/  IMAD R13, R13, R27, R6 ;  /* 0x0000001b0d0d7224 */ /* 0x000fc600078e0206 */
[----:B------:R-:W3:Y:S01]  /*7c20*/  LDC R25, c[0x0][0x658] ;  /* 0x00019600ff197b82 */ /* 0x000ee20000000800 */
[----:B------:R-:W-:Y:S01]  /*7c30*/  IMAD.IADD R11, R11, 0x1, R13 ;  /* 0x000000010b0b7824 */ /* 0x000fe200078e020d */
[----:B0-----:R-:W-:-:S04]  /*7c40*/  ISETP.NE.U32.AND P0, PT, R28, RZ, PT ;  /* 0x000000ff1c00720c */ /* 0x001fc80003f05070 */
[----:B------:R-:W-:Y:S02]  /*7c50*/  ISETP.NE.AND.EX P0, PT, R29, RZ, PT, P0 ;  /* 0x000000ff1d00720c */ /* 0x000fe40003f05300 */
[----:B------:R-:W0:Y:S01]  /*7c60*/  LDC R20, c[0x0][0x600] ;  /* 0x00018000ff147b82 */ /* 0x000e220000000800 */
[-CC-:B-1----:R-:W-:Y:S01]  /*7c70*/  SHF.R.U64 R8, R10, R12.reuse, R11.reuse ;  /* 0x0000000c0a087219 */ /* 0x182fe2000000120b */
[----:B------:R-:W-:Y:S01]  /*7c80*/  IMAD.MOV.U32 R10, RZ, RZ, -0x1 ;  /* 0xffffffffff0a7424 */ /* 0x000fe200078e00ff */
[----:B------:R-:W-:-:S05]  /*7c90*/  SHF.R.U32.HI R11, RZ, R12, R11 ;  /* 0x0000000cff0b7219 */ /* 0x000fca000001160b */
[----:B------:R-:W1:Y:S01]  /*7ca0*/  LDC R26, c[0x0][0x648] ;  /* 0x00019200ff1a7b82 */ /* 0x000e620000000800 */
[-CC-:B--2---:R-:W-:Y:S02]  /*7cb0*/  SHF.R.U64 R21, R8, R14.reuse, R11.reuse ;  /* 0x0000000e08157219 */ /* 0x184fe4000000120b */
[----:B------:R-:W-:-:S05]  /*7cc0*/  SHF.R.U32.HI R6, RZ, R14, R11 ;  /* 0x0000000eff067219 */ /* 0x000fca000001160b */
[----:B------:R-:W2:Y:S01]  /*7cd0*/  LDC R27, c[0x0][0x638] ;  /* 0x00018e00ff1b7b82 */ /* 0x000ea20000000800 */
[-C--:B---3--:R-:W-:Y:S02]  /*7ce0*/  SHF.L.U32 R10, R10, R25.reuse, RZ ;  /* 0x000000190a0a7219 */ /* 0x088fe400000006ff */
[-CC-:B------:R-:W-:Y:S02]  /*7cf0*/  SHF.R.U64 R23, R21, R25.reuse, R6.reuse ;  /* 0x0000001915177219 */ /* 0x180fe40000001206 */
[----:B------:R-:W-:Y:S02]  /*7d00*/  LOP3.LUT R32, RZ, R10, RZ, 0x33, !PT ;  /* 0x0000000aff207212 */ /* 0x000fe400078e33ff */
[----:B------:R-:W-:Y:S01]  /*7d10*/  SHF.R.U32.HI R11, RZ, R25, R6 ;  /* 0x00000019ff0b7219 */ /* 0x000fe20000011606 */
[----:B------:R-:W3:Y:S01]  /*7d20*/  LDC R31, c[0x0][0x610] ;  /* 0x00018400ff1f7b82 */ /* 0x000ee20000000800 */
[----:B------:R-:W-:Y:S01]  /*7d30*/  IMAD.MOV.U32 R10, RZ, RZ, R23 ;  /* 0x000000ffff0a7224 */ /* 0x000fe200078e0017 */
[----:B------:R-:W-:Y:S06]  /*7d40*/  @!P0 BRA `(.L_x_163) ;  /* 0x0000000000288947 */ /* 0x000fec0003800000 */
        /* <DEDUP_REMOVED lines=10> */
.L_x_163:
[----:B------:R-:W-:Y:S02]  /*7df0*/  ISETP.NE.AND P0, PT, R2, 0x1, PT ;  /* 0x000000010200780c */ /* 0x000fe40003f05270 */
[----:B-1----:R-:W-:Y:S01]  /*7e00*/  SHF.R.U64 R6, R10, R26, R11 ;  /* 0x0000001a0a067219 */ /* 0x002fe2000000120b */
[----:B0-----:R-:W-:Y:S01]  /*7e10*/  VIADD R11, R20, 0xffffffff ;  /* 0xffffffff140b7836 */ /* 0x001fe20000000000 */
[----:B------:R-:W-:Y:S02]  /*7e20*/  SHF.L.U32 R30, R30, R25, RZ ;  /* 0x000000191e1e7219 */ /* 0x000fe400000006ff */
[----:B------:R-:W-:Y:S01]  /*7e30*/  LOP3.LUT R5, R21, R32, RZ, 0xc0, !PT ;  /* 0x0000002015057212 */ /* 0x000fe200078ec0ff */
[----:B------:R-:W-:-:S04]  /*7e40*/  IMAD.MOV R10, RZ, RZ, -R6 ;  /* 0x000000ffff0a7224 */ /* 0x000fc800078e0a06 */
[----:B------:R-:W-:Y:S01]  /*7e50*/  IMAD R6, R30, R6, R5 ;  /* 0x000000061e067224 */ /* 0x000fe200078e0205 */
[----:B------:R-:W-:Y:S01]  /*7e60*/  LOP3.LUT R5, R8, R11, RZ, 0xc0, !PT ;  /* 0x0000000b08057212 */ /* 0x000fe200078ec0ff */
[----:B------:R-:W-:Y:S02]  /*7e70*/  @P0 IMAD R7, R9, R24, R4 ;  /* 0x0000001809070224 */ /* 0x000fe400078e0204 */
[----:B--2---:R-:W-:Y:S02]  /*7e80*/  IMAD R4, R10, R27, R23 ;  /* 0x0000001b0a047224 */ /* 0x004fe400078e0217 */
[----:B---3--:R-:W-:Y:S02]  /*7e90*/  IMAD R7, R6, R31, R7 ;  /* 0x0000001f06077224 */ /* 0x008fe400078e0207 */
[----:B------:R-:W-:Y:S02]  /*7ea0*/  IMAD R4, R4, R20, R5 ;  /* 0x0000001404047224 */ /* 0x000fe400078e0205 */
[----:B------:R-:W-:-:S02]  /*7eb0*/  IMAD.MOV.U32 R8, RZ, RZ, 0x1 ;  /* 0x00000001ff087424 */ /* 0x000fc400078e00ff */
[----:B------:R-:W-:Y:S01]  /*7ec0*/  IMAD.MOV.U32 R6, RZ, RZ, R22 ;  /* 0x000000ffff067224 */ /* 0x000fe200078e0016 */
[----:B------:R-:W-:Y:S02]  /*7ed0*/  SEL R20, R4, R7, !P0 ;  /* 0x0000000704147207 */ /* 0x000fe40004000000 */
[----:B------:R-:W-:-:S07]  /*7ee0*/  SEL R21, R7, R4, !P0 ;  /* 0x0000000407157207 */ /* 0x000fce0004000000 */
.L_x_161:
[----:B------:R-:W-:-:S08]  /*7ef0*/  NOP ;  /* 0x0000000000007918 */ /* 0x000fd00000000000 */
[----:B------:R-:W0:-:S00]  /*7f00*/  USETMAXREG.DEALLOC.CTAPOOL 0x28 ;  /* 0x00000028000079c8 */ /* 0x000e0000080e0500 */
[----:B0-----:R-:W-:-:S13]  /*7f10*/  ISETP.NE.AND P0, PT, R3, RZ, PT ;  /* 0x000000ff0300720c */ /* 0x001fda0003f05270 */
[----:B------:R-:W-:Y:S05]  /*7f20*/  @P0 EXIT ;  /* 0x000000000000094d */ /* 0x000fea0003800000 */
[----:B------:R-:W-:Y:S01]  /*7f30*/  LOP3.LUT P0, RZ, R8, 0xff, RZ, 0xc0, !PT ;  /* 0x000000ff08ff7812 */ /* 0x000fe2000780c0ff */
[----:B------:R-:W-:Y:S02]  /*7f40*/  IMAD.MOV.U32 R3, RZ, RZ, 0x1 ;  /* 0x00000001ff037424 */ /* 0x000fe400078e00ff */
[----:B------:R-:W-:-:S10]  /*7f50*/  IMAD.MOV.U32 R8, RZ, RZ, RZ ;  /* 0x000000ffff087224 */ /* 0x000fd400078e00ff */
[----:B------:R-:W-:Y:S05]  /*7f60*/  @!P0 BRA `(.L_x_164) ;  /* 0x0000000c005c8947 */ /* 0x000fea0003800000 */
[----:B------:R-:W0:Y:S01]  /*7f70*/  LDC R3, c[0x0][0x28c] ;  /* 0x0000a300ff037b82 */ /* 0x000e220000000800 */
[----:B------:R-:W1:Y:S01]  /*7f80*/  S2R R12, SR_CgaCtaId ;  /* 0x00000000000c7919 */ /* 0x000e620000008800 */
[----:B------:R-:W-:Y:S01]  /*7f90*/  ULDC UR5, c[0x0][0x658] ;  /* 0x0001960000057ab9 */ /* 0x000fe20000000800 */
[----:B------:R-:W-:Y:S01]  /*7fa0*/  UMOV UR6, 0xffffffff ;  /* 0xffffffff00067882 */ /* 0x000fe20000000000 */
[----:B------:R-:W-:Y:S01]  /*7fb0*/  BSSY B0, `(.L_x_164) ;  /* 0x00000d2000007945 */ /* 0x000fe20003800000 */
[----:B------:R-:W-:Y:S01]  /*7fc0*/  USHF.L.U32 UR6, UR6, UR5, URZ ;  /* 0x0000000506067299 */ /* 0x000fe2000800063f */
[----:B------:R-:W-:Y:S01]  /*7fd0*/  IMAD.MOV.U32 R10, RZ, RZ, 0x1 ;  /* 0x00000001ff0a7424 */ /* 0x000fe200078e00ff */
[----:B------:R-:W-:Y:S01]  /*7fe0*/  LOP3.LUT R19, R18, 0x2, RZ, 0xfc, !PT ;  /* 0x0000000212137812 */ /* 0x000fe200078efcff */
[----:B------:R-:W-:Y:S01]  /*7ff0*/  IMAD.MOV.U32 R8, RZ, RZ, RZ ;  /* 0x000000ffff087224 */ /* 0x000fe200078e00ff */
[----:B------:R-:W-:Y:S01]  /*8000*/  ULDC UR4, c[0x0][0x600] ;  /* 0x0001800000047ab9 */ /* 0x000fe20000000800 */
[----:B------:R-:W-:Y:S01]  /*8010*/  UMOV UR7, 0x1 ;  /* 0x0000000100077882 */ /* 0x000fe20000000000 */
[----:B------:R-:W-:-:S02]  /*8020*/  UIADD3 UR4, UR4, -0x1, URZ ;  /* 0xffffffff04047890 */ /* 0x000fc4000fffe03f */
[----:B------:R-:W-:Y:S02]  /*8030*/  USHF.L.U32 UR5, UR7, UR5, URZ ;  /* 0x0000000507057299 */ /* 0x000fe4000800063f */
[----:B------:R-:W-:Y:S01]  /*8040*/  ULOP3.LUT UR6, URZ, UR6, URZ, 0x33, !UPT ;  /* 0x000000063f067292 */ /* 0x000fe2000f8e333f */
[----:B------:R-:W-:Y:S01]  /*8050*/  ULDC.64 UR30, c[0x0][0x198] ;  /* 0x00006600001e7ab9 */ /* 0x000fe20000000a00 */
[----:B0-----:R-:W-:-:S05]  /*8060*/  VIADD R3, R3, 0x3f ;  /* 0x0000003f03037836 */ /* 0x001fca0000000000 */
[----:B------:R-:W-:-:S04]  /*8070*/  SHF.R.S32.HI R4, RZ, 0x1f, R3 ;  /* 0x0000001fff047819 */ /* 0x000fc80000011403 */
[----:B------:R-:W-:Y:S01]  /*8080*/  LEA.HI R4, R4, R3, RZ, 0x6 ;  /* 0x0000000304047211 */ /* 0x000fe200078f30ff */
[C---:B-1----:R-:W-:Y:S02]  /*8090*/  IMAD.SHL.U32 R11, R12.reuse, 0x20, RZ ;  /* 0x000000200c0b7824 */ /* 0x042fe400078e00ff */
[----:B------:R-:W-:Y:S01]  /*80a0*/  IMAD.SHL.U32 R12, R12, 0x400, RZ ;  /* 0x000004000c0c7824 */ /* 0x000fe200078e00ff */
[----:B------:R-:W-:Y:S01]  /*80b0*/  SHF.R.S32.HI R9, RZ, 0x6, R4 ;  /* 0x00000006ff097819 */ /* 0x000fe20000011404 */
[----:B------:R-:W-:Y:S01]  /*80c0*/  IMAD.MOV.U32 R3, RZ, RZ, 0x1 ;  /* 0x00000001ff037424 */ /* 0x000fe200078e00ff */
[----:B------:R-:W-:Y:S02]  /*80d0*/  LOP3.LUT R11, R11, 0x20, RZ, 0xc0, !PT ;  /* 0x000000200b0b7812 */ /* 0x000fe400078ec0ff */
[----:B------:R-:W-:Y:S01]  /*80e0*/  LOP3.LUT R12, R12, 0x400, RZ, 0xc0, !PT ;  /* 0x000004000c0c7812 */ /* 0x000fe200078ec0ff */
[----:B------:R-:W-:-:S07]  /*80f0*/  VIADD R13, R9, 0x1 ;  /* 0x00000001090d7836 */ /* 0x000fce0000000000 */
.L_x_175:
[----:B------:R-:W-:-:S03]  /*8100*/  UMOV UR7, 0xffffffff ;  /* 0xffffffff00077882 */ /* 0x000fc60000000000 */
[----:B------:R-:W-:Y:S05]  /*8110*/  BRA.DIV UR7, `(.L_x_165) ;  /* 0x0000000e07907947 */ /* 0x000fea000b800000 */
[----:B------:R-:W-:-:S13]  /*8120*/  ELECT P6, URZ, PT ;  /* 0x00000000003f782f */ /* 0x000fda00038c0000 */
.L_x_184:
[----:B------:R-:W0:Y:S01]  /*8130*/  LDC R4, c[0x0][0x28c] ;  /* 0x0000a300ff047b82 */ /* 0x000e220000000800 */
[----:B------:R-:W-:Y:S01]  /*8140*/  BSSY B1, `(.L_x_166) ;  /* 0x0000044000017945 */ /* 0x000fe20003800000 */
[----:B0-----:R-:W-:-:S13]  /*8150*/  ISETP.LT.OR P6, PT, R4, 0x1, !P6 ;  /* 0x000000010400780c */ /* 0x001fda00077c1670 */
[----:B------:R-:W-:Y:S05]  /*8160*/  @P6 BRA `(.L_x_167) ;  /* 0x0000000400046947 */ /* 0x000fea0003800000 */
[----:B------:R-:W-:Y:S02]  /*8170*/  IMAD.SHL.U32 R21, R21, 0x100, RZ ;  /* 0x0000010015157824 */ /* 0x000fe400078e00ff */
[----:B------:R-:W-:Y:S02]  /*8180*/  IMAD R20, R20, 0x40, R11 ;  /* 0x0000004014147824 */ /* 0x000fe400078e020b */
[----:B------:R-:W-:Y:S02]  /*8190*/  IMAD.MOV.U32 R24, RZ, RZ, RZ ;  /* 0x000000ffff187224 */ /* 0x000fe400078e00ff */
[----:B------:R-:W-:Y:S02]  /*81a0*/  IMAD.MOV.U32 R4, RZ, RZ, R13 ;  /* 0x000000ffff047224 */ /* 0x000fe400078e000d */
[----:B------:R-:W-:Y:S02]  /*81b0*/  IMAD.MOV.U32 R5, RZ, RZ, R3 ;  /* 0x000000ffff057224 */ /* 0x000fe400078e0003 */
[----:B------:R-:W-:-:S07]  /*81c0*/  IMAD.MOV.U32 R7, RZ, RZ, R8 ;  /* 0x000000ffff077224 */ /* 0x000fce00078e0008 */
.L_x_170:
[----:B------:R-:W0:Y:S01]  /*81d0*/  S2R R15, SR_CgaCtaId ;  /* 0x00000000000f7919 */ /* 0x000e220000008800 */
[----:B------:R-:W-:Y:S02]  /*81e0*/  MOV R14, 0x400 ;  /* 0x00000400000e7802 */ /* 0x000fe40000000f00 */
[----:B------:R-:W-:Y:S02]  /*81f0*/  ISETP.NE.AND P1, PT, R0, RZ, PT ;  /* 0x000000ff0000720c */ /* 0x000fe40003f25270 */
[----:B0-----:R-:W-:Y:S02]  /*8200*/  LEA R22, R15, R14, 0x18 ;  /* 0x0000000e0f167211 */ /* 0x001fe400078ec0ff */
[----:B------:R-:W-:-:S09]  /*8210*/  SHF.L.U32 R14, R5, 0x1f, RZ ;  /* 0x0000001f050e7819 */ /* 0x000fd200000006ff */
[----:B------:R-:W0:Y:S01]  /*8220*/  @!P1 LDC R15, c[0x0][0x500] ;  /* 0x00014000ff0f9b82 */ /* 0x000e220000000800 */
[----:B------:R-:W-:-:S04]  /*8230*/  IMAD R23, R7, 0x8, R22 ;  /* 0x0000000807177824 */ /* 0x000fc800078e0216 */
[----:B------:R-:W1:Y:S02]  /*8240*/  SYNCS.PHASECHK.TRANS64.TRYWAIT P0, [R23+URZ+0x10], R14 ;  /* 0x0000100e170075a7 */ /* 0x000e64000800017f */
[----:B-1----:R-:W-:Y:S05]  /*8250*/  @!P0 BRA `(.L_x_168) ;  /* 0x0000000c00608947 */ /* 0x002fea0003800000 */
.L_x_185:
[----:B-1----:R-:W-:Y:S01]  /*8260*/  PRMT R14, R19, 0x9910, RZ ;  /* 0x00009910130e7816 */ /* 0x002fe200000000ff */
[----:B0-----:R0:W-:Y:S03]  /*8270*/  @!P1 SYNCS.ARRIVE.TRANS64 RZ, [R23+URZ], R15 ;  /* 0x0000000f17ff99a7 */ /* 0x0011e6000800003f */
[----:B------:R-:W-:-:S13]  /*8280*/  ISETP.NE.AND P0, PT, R14, 0x2, PT ;  /* 0x000000020e00780c */ /* 0x000fda0003f05270 */
[----:B0-----:R-:W-:Y:S05]  /*8290*/  @P0 BRA `(.L_x_169) ;  /* 0x0000000000040947 */ /* 0x001fea0003800000 */
[----:B------:R-:W-:Y:S01]  /*82a0*/  BPT.TRAP 0x1 ;  /* 0x000000040000795c */ /* 0x000fe20000300000 */
.L_x_169:
[----:B------:R-:W-:Y:S01]  /*82b0*/  IMAD R14, R7, 0x10000, R22 ;  /* 0x00010000070e7824 */ /* 0x000fe200078e0216 */
[----:B------:R-:W-:Y:S01]  /*82c0*/  R2UR UR34, R24 ;  /* 0x00000000182272ca */ /* 0x000fe200000e0000 */
[----:B------:R-:W-:Y:S01]  /*82d0*/  VIADD R4, R4, 0xffffffff ;  /* 0xffffffff04047836 */ /* 0x000fe20000000000 */
[----:B------:R-:W-:Y:S01]  /*82e0*/  R2UR UR33, R23 ;  /* 0x00000000172172ca */ /* 0x000fe200000e0000 */
[----:B------:R-:W-:Y:S01]  /*82f0*/  UIADD3 UR14, UP0, UR30, 0xf0, URZ ;  /* 0x000000f01e0e7890 */ /* 0x000fe2000ff1e03f */
[----:B------:R-:W-:Y:S01]  /*8300*/  R2UR UR24, R14 ;  /* 0x000000000e1872ca */ /* 0x000fe200000e0000 */
[----:B------:R-:W-:Y:S01]  /*8310*/  IMAD R14, R7, 0x1000, R12 ;  /* 0x00001000070e7824 */ /* 0x000fe200078e020c */
[----:B------:R-:W-:Y:S01]  /*8320*/  R2UR UR36, R6 ;  /* 0x00000000062472ca */ /* 0x000fe200000e0000 */
[----:B------:R-:W-:Y:S01]  /*8330*/  UIADD3 UR42, UP1, UR30, 0x1f0, URZ ;  /* 0x000001f01e2a7890 */ /* 0x000fe2000ff3e03f */
[----:B------:R-:W-:Y:S01]  /*8340*/  R2UR UR35, R21 ;  /* 0x00000000152372ca */ /* 0x000fe200000e0000 */
[----:B------:R-:W-:Y:S01]  /*8350*/  IMAD R14, R14, 0x4, R22 ;  /* 0x000000040e0e7824 */ /* 0x000fe200078e0216 */
[----:B------:R-:W-:Y:S01]  /*8360*/  R2UR UR19, R20 ;  /* 0x00000000141372ca */ /* 0x000fe200000e0000 */
[----:B------:R-:W-:Y:S01]  /*8370*/  UIADD3.X UR15, URZ, UR31, URZ, UP0, !UPT ;  /* 0x0000001f3f0f7290 */ /* 0x000fe200087fe43f */
[----:B------:R-:W-:Y:S01]  /*8380*/  ISETP.GT.AND P1, PT, R4, 0x1, PT ;  /* 0x000000010400780c */ /* 0x000fe20003f24270 */
[----:B------:R-:W-:Y:S01]  /*8390*/  UIADD3 UR26, UR34, 0x20, URZ ;  /* 0x00000020221a7890 */ /* 0x000fe2000fffe03f */
[----:B------:R-:W-:Y:S01]  /*83a0*/  R2UR UR8, R14 ;  /* 0x000000000e0872ca */ /* 0x000fe200000e0000 */
[----:B------:R-:W-:Y:S01]  /*83b0*/  UIADD3.X UR43, URZ, UR31, URZ, UP1, !UPT ;  /* 0x0000001f3f2b7290 */ /* 0x000fe20008ffe43f */
[----:B------:R-:W-:Y:S01]  /*83c0*/  VIADD R7, R7, 0x1 ;  /* 0x0000000107077836 */ /* 0x000fe20000000000 */
[----:B------:R-:W-:Y:S01]  /*83d0*/  UIADD3 UR32, UR24, 0x100, URZ ;  /* 0x0000010018207890 */ /* 0x000fe2000fffe03f */
[----:B------:R-:W-:Y:S01]  /*83e0*/  VIADD R24, R24, 0x40 ;  /* 0x0000004018187836 */ /* 0x000fe20000000000 */
[----:B------:R-:W-:Y:S01]  /*83f0*/  UIADD3 UR24, UR24, 0x8100, URZ ;  /* 0x0000810018187890 */ /* 0x000fe2000fffe03f */
[----:B------:R-:W-:Y:S01]  /*8400*/  UMOV UR22, 0x0 ;  /* 0x0000000000167882 */ /* 0x000fe20000000000 */
[----:B------:R-:W-:Y:S01]  /*8410*/  UMOV UR23, 0x10000000 ;  /* 0x1000000000177882 */ /* 0x000fe20000000000 */
[----:B------:R-:W-:Y:S01]  /*8420*/  ISETP.NE.AND P0, PT, R7, 0x2, PT ;  /* 0x000000020700780c */ /* 0x000fe20003f05270 */
[----:B------:R-:W-:Y:S01]  /*8430*/  UMOV UR25, UR33 ;  /* 0x0000002100197c82 */ /* 0x000fe20008000000 */
[----:B------:R-:W-:Y:S01]  /*8440*/  UMOV UR28, UR36 ;  /* 0x00000024001c7c82 */ /* 0x000fe20008000000 */
[----:B------:R-:W-:-:S02]  /*8450*/  UMOV UR27, UR35 ;  /* 0x00000023001b7c82 */ /* 0x000fc40008000000 */
[----:B------:R-:W-:Y:S01]  /*8460*/  UIADD3 UR16, UR8, 0x20100, URZ ;  /* 0x0002010008107890 */ /* 0x000fe2000fffe03f */
[----:B------:R0:W-:Y:S01]  /*8470*/  UTMALDG.3D [UR32], [UR14], desc[UR22] ;  /* 0x000016200e0075b4 */ /* 0x0001e20008011000 */
[----:B------:R-:W-:Y:S01]  /*8480*/  UIADD3 UR8, UR8, 0x22100, URZ ;  /* 0x0002210008087890 */ /* 0x000fe2000fffe03f */
[----:B------:R-:W-:Y:S01]  /*8490*/  SEL R14, RZ, 0x1, P0 ;  /* 0x00000001ff0e7807 */ /* 0x000fe20000000000 */
[----:B------:R-:W-:Y:S01]  /*84a0*/  UMOV UR7, 0x30000 ;  /* 0x0003000000077882 */ /* 0x000fe20000000000 */
[----:B------:R-:W-:Y:S01]  /*84b0*/  UMOV UR17, UR33 ;  /* 0x0000002100117c82 */ /* 0x000fe20008000000 */
[----:B------:R-:W-:Y:S01]  /*84c0*/  UMOV UR18, UR34 ;  /* 0x0000002200127c82 */ /* 0x000fe20008000000 */
[----:B------:R-:W-:Y:S01]  /*84d0*/  UMOV UR20, UR36 ;  /* 0x0000002400147c82 */ /* 0x000fe20008000000 */
[----:B------:R-:W-:Y:S01]  /*84e0*/  UMOV UR9, UR33 ;  /* 0x0000002100097c82 */ /* 0x000fe20008000000 */
[----:B------:R-:W-:Y:S01]  /*84f0*/  UMOV UR11, UR19 ;  /* 0x00000013000b7c82 */ /* 0x000fe20008000000 */
[----:B------:R-:W-:Y:S01]  /*8500*/  UMOV UR12, UR36 ;  /* 0x00000024000c7c82 */ /* 0x000fe20008000000 */
[----:B------:R0:W-:Y:S01]  /*8510*/  UTMALDG.3D [UR24], [UR14], desc[UR22] ;  /* 0x000016180e0075b4 */ /* 0x0001e20008011000 */
[----:B------:R-:W-:Y:S01]  /*8520*/  UMOV UR10, UR26 ;  /* 0x0000001a000a7c82 */ /* 0x000fe20008000000 */
[----:B------:R-:W-:-:S02]  /*8530*/  LOP3.LUT R5, R5, R14, RZ, 0x3c, !PT ;  /* 0x0000000e05057212 */ /* 0x000fc400078e3cff */
[----:B------:R-:W-:Y:S01]  /*8540*/  SEL R7, R7, RZ, P0 ;  /* 0x000000ff07077207 */ /* 0x000fe20000000000 */
[----:B------:R0:W-:Y:S01]  /*8550*/  UTMALDG.3D.MULTICAST [UR16], [UR42], UR7, desc[UR22] ;  /* 0x000016102a0073b4 */ /* 0x0001e20008011807 */
[----:B------:R0:W-:Y:S02]  /*8560*/  UTMALDG.3D.MULTICAST [UR8], [UR42], UR7, desc[UR22] ;  /* 0x000016082a0073b4 */ /* 0x0001e40008011807 */
[----:B0-----:R-:W-:Y:S05]  /*8570*/  @P1 BRA `(.L_x_170) ;  /* 0xfffffffc00141947 */ /* 0x001fea000383ffff */
.L_x_167:
[----:B------:R-:W-:Y:S05]  /*8580*/  BSYNC B1 ;  /* 0x0000000000017941 */ /* 0x000fea0003800000 */
.L_x_166:
[----:B------:R-:W-:Y:S01]  /*8590*/  LOP3.LUT P1, RZ, R10, 0xff, RZ, 0xc0, !PT ;  /* 0x000000ff0aff7812 */ /* 0x000fe2000782c0ff */
[----:B------:R-:W-:Y:S01]  /*85a0*/  IMAD.IADD R8, R9, 0x1, R8 ;  /* 0x0000000109087824 */ /* 0x000fe200078e0208 */
[----:B------:R-:W-:Y:S01]  /*85b0*/  IADD3 R16, P2, R16, UR38, RZ ;  /* 0x0000002610107c10 */ /* 0x000fe2000ff5e0ff */
[----:B------:R-:W-:Y:S01]  /*85c0*/  ULDC.64 UR8, c[0x0][0x650] ;  /* 0x0001940000087ab9 */ /* 0x000fe20000000a00 */
[----:B------:R-:W-:Y:S01]  /*85d0*/  BSSY B1, `(.L_x_171) ;  /* 0x000006d000017945 */ /* 0x000fe20003800000 */
[----:B------:R-:W-:Y:S01]  /*85e0*/  IMAD.MOV.U32 R21, RZ, RZ, -0x1 ;  /* 0xffffffffff157424 */ /* 0x000fe200078e00ff */
[----:B------:R-:W-:Y:S01]  /*85f0*/  SHF.R.U32.HI R4, RZ, 0x1, R8 ;  /* 0x00000001ff047819 */ /* 0x000fe20000011608 */
[----:B------:R-:W-:Y:S01]  /*8600*/  IMAD.MOV.U32 R20, RZ, RZ, -0x1 ;  /* 0xffffffffff147424 */ /* 0x000fe200078e00ff */
[----:B------:R-:W-:Y:S02]  /*8610*/  ISETP.GT.U32.AND P0, PT, R8, 0x1, PT ;  /* 0x000000010800780c */ /* 0x000fe40003f04070 */
[----:B------:R-:W-:-:S02]  /*8620*/  LOP3.LUT R4, R4, 0x1, RZ, 0xc0, !PT ;  /* 0x0000000104047812 */ /* 0x000fc400078ec0ff */
[----:B------:R-:W-:Y:S01]  /*8630*/  ISETP.LT.U32.AND P0, PT, R9, 0x2, P0 ;  /* 0x000000020900780c */ /* 0x000fe20000701070 */
[----:B------:R-:W0:Y:S01]  /*8640*/  @P1 S2R R6, SR_CgaCtaId ;  /* 0x0000000000061919 */ /* 0x000e220000008800 */
[----:B------:R-:W-:Y:S02]  /*8650*/  @P1 MOV R5, 0x400 ;  /* 0x0000040000051802 */ /* 0x000fe40000000f00 */
[----:B------:R-:W-:Y:S02]  /*8660*/  IADD3.X R17, R17, UR41, RZ, P2, !PT ;  /* 0x0000002911117c10 */ /* 0x000fe400097fe4ff */
[----:B------:R-:W-:Y:S02]  /*8670*/  ISETP.GE.U32.AND P2, PT, R16, UR8, PT ;  /* 0x0000000810007c0c */ /* 0x000fe4000bf46070 */
[----:B------:R-:W-:Y:S02]  /*8680*/  LOP3.LUT R8, R8, 0x1, RZ, 0xc0, !PT ;  /* 0x0000000108087812 */ /* 0x000fe400078ec0ff */
[----:B------:R-:W-:-:S02]  /*8690*/  PRMT R10, RZ, 0x7610, R10 ;  /* 0x00007610ff0a7816 */ /* 0x000fc4000000000a */
[----:B0-----:R-:W-:Y:S01]  /*86a0*/  @P1 LEA R5, R6, R5, 0x18 ;  /* 0x0000000506051211 */ /* 0x001fe200078ec0ff */
[----:B------:R-:W-:-:S03]  /*86b0*/  IMAD.MOV.U32 R6, RZ, RZ, -0x1 ;  /* 0xffffffffff067424 */ /* 0x000fc600078e00ff */
[----:B------:R0:W-:Y:S01]  /*86c0*/  @P1 SYNCS.ARRIVE.TRANS64.A1T0 RZ, [R5+URZ+0x38], RZ ;  /* 0x000038ff05ff19a7 */ /* 0x0001e2000810003f */
[----:B------:R-:W-:Y:S02]  /*86d0*/  ISETP.NE.U32.AND P1, PT, R4, 0x1, PT ;  /* 0x000000010400780c */ /* 0x000fe40003f25070 */
[----:B------:R-:W-:Y:S02]  /*86e0*/  SEL R4, RZ, 0x1, !P0 ;  /* 0x00000001ff047807 */ /* 0x000fe40004000000 */
[----:B------:R-:W-:Y:S02]  /*86f0*/  ISETP.GE.U32.AND.EX P0, PT, R17, UR9, PT, P2 ;  /* 0x0000000911007c0c */ /* 0x000fe4000bf06120 */
[----:B------:R-:W-:-:S04]  /*8700*/  ISETP.GT.U32.AND P1, PT, R9, 0x1, !P1 ;  /* 0x000000010900780c */ /* 0x000fc80004f24070 */
[----:B0-----:R-:W-:-:S04]  /*8710*/  SEL R5, RZ, 0x1, !P1 ;  /* 0x00000001ff057807 */ /* 0x001fc80004800000 */
[--C-:B------:R-:W-:Y:S02]  /*8720*/  LOP3.LUT R3, R5, R3, R4.reuse, 0x96, !PT ;  /* 0x0000000305037212 */ /* 0x100fe400078e9604 */
[----:B------:R-:W-:Y:S01]  /*8730*/  PRMT R4, RZ, 0x7610, R4 ;  /* 0x00007610ff047816 */ /* 0x000fe20000000004 */
[----:B------:R-:W-:Y:S06]  /*8740*/  @P0 BRA `(.L_x_172) ;  /* 0x0000000400540947 */ /* 0x000fec0003800000 */
[----:B------:R-:W0:Y:S01]  /*8750*/  S2R R15, SR_CTAID.X ;  /* 0x00000000000f7919 */ /* 0x000e220000002500 */
[----:B------:R-:W-:Y:S01]  /*8760*/  ULDC.64 UR8, c[0x0][0x628] ;  /* 0x00018a0000087ab9 */ /* 0x000fe20000000a00 */
[----:B------:R-:W-:Y:S01]  /*8770*/  ULDC UR10, c[0x0][0x630] ;  /* 0x00018c00000a7ab9 */ /* 0x000fe20000000800 */
[----:B------:R-:W-:Y:S01]  /*8780*/  ISETP.NE.U32.AND P0, PT, RZ, UR8, PT ;  /* 0x00000008ff007c0c */ /* 0x000fe2000bf05070 */
[----:B------:R-:W1:Y:S01]  /*8790*/  S2R R20, SR_CTAID.Y ;  /* 0x0000000000147919 */ /* 0x000e620000002600 */
[----:B------:R-:W-:Y:S01]  /*87a0*/  ULDC UR11, c[0x0][0x150] ;  /* 0x00005400000b7ab9 */ /* 0x000fe20000000800 */
[----:B------:R-:W-:Y:S01]  /*87b0*/  IMAD.MOV.U32 R4, RZ, RZ, R16 ;  /* 0x000000ffff047224 */ /* 0x000fe200078e0010 */
[----:B------:R-:W-:Y:S01]  /*87c0*/  ISETP.NE.AND.EX P0, PT, RZ, UR9, PT, P0 ;  /* 0x00000009ff007c0c */ /* 0x000fe2000bf05300 */
[----:B------:R-:W-:Y:S01]  /*87d0*/  IMAD.MOV.U32 R5, RZ, RZ, R17 ;  /* 0x000000ffff057224 */ /* 0x000fe200078e0011 */
[----:B0-----:R-:W-:-:S11]  /*87e0*/  I2FP.F32.U32 R22, R15 ;  /* 0x0000000f00167245 */ /* 0x001fd60000201000 */
[----:B------:R-:W-:Y:S05]  /*87f0*/  @!P0 BRA `(.L_x_173) ;  /* 0x0000000000288947 */ /* 0x000fea0003800000 */
[----:B------:R-:W-:Y:S02]  /*8800*/  ULDC UR7, c[0x0][0x634] ;  /* 0x00018d0000077ab9 */ /* 0x000fe40000000800 */
[----:B------:R-:W-:-:S05]  /*8810*/  IADD3 R5, P0, R16, UR7, RZ ;  /* 0x0000000710057c10 */ /* 0x000fca000ff1e0ff */
[----:B------:R-:W-:-:S04]  /*8820*/  IMAD.X R21, RZ, RZ, R17, P0 ;  /* 0x000000ffff157224 */ /* 0x000fc800000e0611 */
[----:B------:R-:W-:-:S04]  /*8830*/  IMAD.WIDE.U32 R6, R21, UR8, RZ ;  /* 0x0000000815067c25 */ /* 0x000fc8000f8e00ff */
[----:B------:R-:W-:-:S04]  /*8840*/  IMAD.WIDE.U32 R6, P0, R5, UR9, R6 ;  /* 0x0000000905067c25 */ /* 0x000fc8000f800006 */
[----:B------:R-:W-:-:S04]  /*8850*/  IMAD.WIDE.U32 R4, R5, UR8, RZ ;  /* 0x0000000805047c25 */ /* 0x000fc8000f8e00ff */
[----:B------:R-:W-:Y:S01]  /*8860*/  IMAD.MOV.U32 R4, RZ, RZ, R7 ;  /* 0x000000ffff047224 */ /* 0x000fe200078e0007 */
[----:B------:R-:W-:Y:S01]  /*8870*/  IADD3 RZ, P1, R5, R6, RZ ;  /* 0x0000000605ff7210 */ /* 0x000fe20007f3e0ff */
[----:B------:R-:W-:-:S04]  /*8880*/  IMAD.X R5, RZ, RZ, RZ, P0 ;  /* 0x000000ffff057224 */ /* 0x000fc800000e06ff */
[----:B------:R-:W-:-:S08]  /*8890*/  IMAD.WIDE.U32.X R4, R21, UR9, R4, P1 ;  /* 0x0000000915047c25 */ /* 0x000fd000088e0404 */
.L_x_173:
[--C-:B------:R-:W-:Y:S01]  /*88a0*/  SHF.R.U64 R14, R4, UR10, R5.reuse ;  /* 0x0000000a040e7c19 */ /* 0x100fe20008001205 */
[----:B------:R-:W-:Y:S01]  /*88b0*/  FMUL R22, R22, UR11 ;  /* 0x0000000b16167c20 */ /* 0x000fe20008400000 */
[----:B------:R-:W-:Y:S01]  /*88c0*/  SHF.R.U32.HI R4, RZ, UR10, R5 ;  /* 0x0000000aff047c19 */ /* 0x000fe20008011605 */
[----:B------:R-:W0:Y:S01]  /*88d0*/  LDC R6, c[0x0][0x144] ;  /* 0x00005100ff067b82 */ /* 0x000e220000000800 */
[----:B------:R-:W-:Y:S01]  /*88e0*/  IADD3 R5, P0, RZ, -R14, RZ ;  /* 0x8000000eff057210 */ /* 0x000fe20007f1e0ff */
[----:B------:R-:W-:Y:S01]  /*88f0*/  ULDC UR7, c[0x0][0x154] ;  /* 0x0000550000077ab9 */ /* 0x000fe20000000800 */
[----:B-1----:R-:W-:Y:S01]  /*8900*/  I2FP.F32.U32 R7, R20 ;  /* 0x0000001400077245 */ /* 0x002fe20000201000 */
[----:B------:R-:W1:Y:S01]  /*8910*/  F2I.U32.TRUNC.NTZ R22, R22 ;  /* 0x0000001600167305 */ /* 0x000e62000020f000 */
[----:B------:R-:W-:Y:S01]  /*8920*/  ULDC.64 UR8, c[0x0][0x620] ;  /* 0x0001880000087ab9 */ /* 0x000fe20000000a00 */
[----:B------:R-:W-:Y:S01]  /*8930*/  IMAD.X R4, RZ, RZ, ~R4, P0 ;  /* 0x000000ffff047224 */ /* 0x000fe200000e0e04 */
[----:B------:R-:W-:Y:S01]  /*8940*/  ISETP.NE.AND P2, PT, R2, 0x1, PT ;  /* 0x000000010200780c */ /* 0x000fe20003f45270 */
[----:B------:R-:W-:Y:S01]  /*8950*/  FMUL R23, R7, UR7 ;  /* 0x0000000707177c20 */ /* 0x000fe20008400000 */
[----:B------:R-:W2:Y:S01]  /*8960*/  LDC R25, c[0x0][0x148] ;  /* 0x00005200ff197b82 */ /* 0x000ea20000000800 */
[----:B------:R-:W-:Y:S01]  /*8970*/  IMAD R4, R4, UR8, RZ ;  /* 0x0000000804047c24 */ /* 0x000fe2000f8e02ff */
[----:B------:R-:W-:-:S03]  /*8980*/  ULDC UR7, c[0x0][0x618] ;  /* 0x0001860000077ab9 */ /* 0x000fc60000000800 */
[----:B------:R-:W3:Y:S01]  /*8990*/  F2I.U32.TRUNC.NTZ R23, R23 ;  /* 0x0000001700177305 */ /* 0x000ee2000020f000 */
[C---:B------:R-:W-:Y:S02]  /*89a0*/  IMAD R7, R5.reuse, UR9, R4 ;  /* 0x0000000905077c24 */ /* 0x040fe4000f8e0204 */
[----:B------:R-:W-:Y:S01]  /*89b0*/  IMAD.WIDE.U32 R4, R5, UR8, R16 ;  /* 0x0000000805047c25 */ /* 0x000fe2000f8e0010 */
[----:B------:R-:W-:Y:S02]  /*89c0*/  ULDC.64 UR8, c[0x0][0x640] ;  /* 0x0001900000087ab9 */ /* 0x000fe40000000a00 */
[----:B------:R-:W-:Y:S01]  /*89d0*/  ISETP.NE.U32.AND P0, PT, RZ, UR8, PT ;  /* 0x00000008ff007c0c */ /* 0x000fe2000bf05070 */
[----:B------:R-:W-:Y:S02]  /*89e0*/  IMAD.IADD R5, R5, 0x1, R7 ;  /* 0x0000000105057824 */ /* 0x000fe400078e0207 */
[----:B-1----:R-:W-:Y:S01]  /*89f0*/  IMAD.MOV R22, RZ, RZ, -R22 ;  /* 0x000000ffff167224 */ /* 0x002fe200078e0a16 */
[----:B------:R-:W-:-:S02]  /*8a00*/  ISETP.NE.AND.EX P0, PT, RZ, UR9, PT, P0 ;  /* 0x00000009ff007c0c */ /* 0x000fc4000bf05300 */
[----:B------:R-:W-:Y:S01]  /*8a10*/  SHF.R.U64 R21, R4, UR7, R5 ;  /* 0x0000000704157c19 */ /* 0x000fe20008001205 */
[----:B0-----:R-:W-:Y:S01]  /*8a20*/  IMAD R15, R6, R22, R15 ;  /* 0x00000016060f7224 */ /* 0x001fe200078e020f */
[----:B------:R-:W-:Y:S01]  /*8a30*/  SHF.R.U32.HI R4, RZ, UR7, R5 ;  /* 0x00000007ff047c19 */ /* 0x000fe20008011605 */
[----:B------:R-:W-:Y:S01]  /*8a40*/  ULDC UR7, c[0x0][0x608] ;  /* 0x0001820000077ab9 */ /* 0x000fe20000000800 */
[----:B---3--:R-:W-:Y:S02]  /*8a50*/  IMAD.MOV R6, RZ, RZ, -R23 ;  /* 0x000000ffff067224 */ /* 0x008fe400078e0a17 */
[--C-:B------:R-:W-:Y:S02]  /*8a60*/  SHF.R.U64 R22, R21, UR7, R4.reuse ;  /* 0x0000000715167c19 */ /* 0x100fe40008001204 */
[----:B------:R-:W-:Y:S01]  /*8a70*/  SHF.R.U32.HI R5, RZ, UR7, R4 ;  /* 0x00000007ff057c19 */ /* 0x000fe20008011604 */
[----:B------:R-:W-:Y:S01]  /*8a80*/  ULDC UR7, c[0x0][0x658] ;  /* 0x0001960000077ab9 */ /* 0x000fe20000000800 */
[----:B--2---:R-:W-:-:S02]  /*8a90*/  @P2 IMAD R15, R25, R6, R20 ;  /* 0x00000006190f2224 */ /* 0x004fc400078e0214 */
[--C-:B------:R-:W-:Y:S02]  /*8aa0*/  SHF.R.U64 R20, R22, UR7, R5.reuse ;  /* 0x0000000716147c19 */ /* 0x100fe40008001205 */
[----:B------:R-:W-:-:S03]  /*8ab0*/  SHF.R.U32.HI R23, RZ, UR7, R5 ;  /* 0x00000007ff177c19 */ /* 0x000fc60008011605 */
[----:B------:R-:W-:Y:S02]  /*8ac0*/  IMAD.MOV.U32 R6, RZ, RZ, R20 ;  /* 0x000000ffff067224 */ /* 0x000fe400078e0014 */
[----:B------:R-:W-:Y:S01]  /*8ad0*/  IMAD.MOV.U32 R5, RZ, RZ, R23 ;  /* 0x000000ffff057224 */ /* 0x000fe200078e0017 */
[----:B------:R-:W-:Y:S06]  /*8ae0*/  @!P0 BRA `(.L_x_174) ;  /* 0x00000000002c8947 */ /* 0x000fec0003800000 */
        /* <DEDUP_REMOVED lines=9> */
[----:B------:R-:W-:-:S04]  /*8b80*/  IMAD.WIDE.U32.X R4, R23, UR9, R4, P1 ;  /* 0x0000000917047c25 */ /* 0x000fc800088e0404 */
[----:B------:R-:W-:-:S07]  /*8b90*/  IMAD.MOV.U32 R6, RZ, RZ, R4 ;  /* 0x000000ffff067224 */ /* 0x000fce00078e0004 */
.L_x_174:
[----:B------:R-:W-:Y:S01]  /*8ba0*/  ULDC UR7, c[0x0][0x648] ;  /* 0x0001920000077ab9 */ /* 0x000fe20000000800 */
[----:B------:R-:W-:Y:S01]  /*8bb0*/  LOP3.LUT R4, R22, UR6, RZ, 0xc0, !PT ;  /* 0x0000000616047c12 */ /* 0x000fe2000f8ec0ff */
[----:B------:R-:W-:Y:S01]  /*8bc0*/  ULDC UR8, c[0x0][0x610] ;  /* 0x0001840000087ab9 */ /* 0x000fe20000000800 */
[----:B------:R-:W-:Y:S01]  /*8bd0*/  SHF.R.U64 R5, R6, UR7, R5 ;  /* 0x0000000706057c19 */ /* 0x000fe20008001205 */
[----:B------:R-:W-:Y:S01]  /*8be0*/  ULDC UR7, c[0x0][0x638] ;  /* 0x00018e0000077ab9 */ /* 0x000fe20000000800 */
[----:B------:R-:W-:-:S03]  /*8bf0*/  LOP3.LUT R21, R21, UR4, RZ, 0xc0, !PT ;  /* 0x0000000415157c12 */ /* 0x000fc6000f8ec0ff */
[----:B------:R-:W-:Y:S02]  /*8c00*/  IMAD.MOV R7, RZ, RZ, -R5 ;  /* 0x000000ffff077224 */ /* 0x000fe400078e0a05 */
[----:B------:R-:W-:Y:S02]  /*8c10*/  IMAD R4, R5, UR5, R4 ;  /* 0x0000000505047c24 */ /* 0x000fe4000f8e0204 */
[----:B------:R-:W-:Y:S01]  /*8c20*/  IMAD R20, R7, UR7, R20 ;  /* 0x0000000707147c24 */ /* 0x000fe2000f8e0214 */
[----:B------:R-:W-:Y:S01]  /*8c30*/  ULDC UR7, c[0x0][0x600] ;  /* 0x0001800000077ab9 */ /* 0x000fe20000000800 */
[----:B------:R-:W-:Y:S02]  /*8c40*/  IMAD R15, R4, UR8, R15 ;  /* 0x00000008040f7c24 */ /* 0x000fe4000f8e020f */
[----:B------:R-:W-:Y:S02]  /*8c50*/  IMAD R6, R20, UR7, R21 ;  /* 0x0000000714067c24 */ /* 0x000fe4000f8e0215 */
[----:B------:R-:W-:-:S03]  /*8c60*/  IMAD.MOV.U32 R4, RZ, RZ, 0x1 ;  /* 0x00000001ff047424 */ /* 0x000fc600078e00ff */
[----:B------:R-:W-:Y:S02]  /*8c70*/  SEL R20, R6, R15, !P2 ;  /* 0x0000000f06147207 */ /* 0x000fe40005000000 */
[----:B------:R-:W-:Y:S01]  /*8c80*/  SEL R21, R15, R6, !P2 ;  /* 0x000000060f157207 */ /* 0x000fe20005000000 */
[----:B------:R-:W-:-:S07]  /*8c90*/  IMAD.MOV.U32 R6, RZ, RZ, R14 ;  /* 0x000000ffff067224 */ /* 0x000fce00078e000e */
.L_x_172:
[----:B------:R-:W-:Y:S05]  /*8ca0*/  BSYNC B1 ;  /* 0x0000000000017941 */ /* 0x000fea0003800000 */
.L_x_171:
[----:B------:R-:W-:-:S13]  /*8cb0*/  LOP3.LUT P0, RZ, R4, 0xff, RZ, 0xc0, !PT ;  /* 0x000000ff04ff7812 */ /* 0x000fda000780c0ff */
[----:B------:R-:W-:Y:S05]  /*8cc0*/  @P0 BRA `(.L_x_175) ;  /* 0xfffffff4000c0947 */ /* 0x000fea000383ffff */
[----:B------:R-:W-:Y:S05]  /*8cd0*/  BSYNC B0 ;  /* 0x0000000000007941 */ /* 0x000fea0003800000 */
.L_x_164:
[----:B------:R-:W-:-:S03]  /*8ce0*/  UMOV UR7, 0xffffffff ;  /* 0xffffffff00077882 */ /* 0x000fc60000000000 */
[----:B------:R-:W-:Y:S05]  /*8cf0*/  BRA.DIV UR7, `(.L_x_176) ;  /* 0x0000000207cc7947 */ /* 0x000fea000b800000 */
[----:B------:R-:W-:-:S13]  /*8d00*/  ELECT P6, URZ, PT ;  /* 0x00000000003f782f */ /* 0x000fda00038c0000 */
.L_x_188:
[----:B------:R-:W-:Y:S04]  /*8d10*/  BSSY B0, `(.L_x_177) ;  /* 0x0000019000007945 */ /* 0x000fe80003800000 */
[----:B------:R-:W-:Y:S05]  /*8d20*/  @!P6 BRA `(.L_x_178) ;  /* 0x00000000005ce947 */ /* 0x000fea0003800000 */
[----:B------:R-:W-:-:S04]  /*8d30*/  LOP3.LUT R18, R18, 0x2, RZ, 0xfc, !PT ;  /* 0x0000000212127812 */ /* 0x000fc800078efcff */
[----:B------:R-:W-:-:S13]  /*8d40*/  ISETP.NE.AND P0, PT, R18, 0x3, PT ;  /* 0x000000031200780c */ /* 0x000fda0003f05270 */
[----:B------:R-:W-:Y:S05]  /*8d50*/  @!P0 BRA `(.L_x_179) ;  /* 0x0000000000048947 */ /* 0x000fea0003800000 */
[----:B------:R-:W-:Y:S01]  /*8d60*/  BPT.TRAP 0x1 ;  /* 0x000000040000795c */ /* 0x000fe20000300000 */
.L_x_179:
[----:B------:R-:W0:Y:S01]  /*8d70*/  S2R R5, SR_CgaCtaId ;  /* 0x0000000000057919 */ /* 0x000e220000008800 */
[----:B------:R-:W-:Y:S02]  /*8d80*/  MOV R0, 0x400 ;  /* 0x0000040000007802 */ /* 0x000fe40000000f00 */
[----:B------:R-:W-:Y:S02]  /*8d90*/  SHF.L.U32 R2, R3, 0x1f, RZ ;  /* 0x0000001f03027819 */ /* 0x000fe400000006ff */
[----:B0-----:R-:W-:-:S05]  /*8da0*/  LEA R5, R5, R0, 0x18 ;  /* 0x0000000005057211 */ /* 0x001fca00078ec0ff */
[----:B------:R-:W-:-:S04]  /*8db0*/  VIADD R5, R5, 0x10 ;  /* 0x0000001005057836 */ /* 0x000fc80000000000 */
[C---:B------:R-:W-:Y:S02]  /*8dc0*/  IMAD R7, R8.reuse, 0x8, R5 ;  /* 0x0000000808077824 */ /* 0x040fe400078e0205 */
[----:B------:R-:W-:Y:S02]  /*8dd0*/  VIADD R8, R8, 0x1 ;  /* 0x0000000108087836 */ /* 0x000fe40000000000 */
[----:B------:R-:W0:Y:S03]  /*8de0*/  SYNCS.PHASECHK.TRANS64.TRYWAIT P0, [R7+URZ], R2 ;  /* 0x00000002070075a7 */ /* 0x000e26000800017f */
[----:B------:R-:W-:-:S04]  /*8df0*/  ISETP.NE.AND P1, PT, R8, 0x2, PT ;  /* 0x000000020800780c */ /* 0x000fc80003f25270 */
[----:B------:R-:W-:Y:S02]  /*8e00*/  SEL R0, RZ, 0x1, P1 ;  /* 0x00000001ff007807 */ /* 0x000fe40000800000 */
[----:B------:R-:W-:Y:S02]  /*8e10*/  SEL R8, R8, RZ, P1 ;  /* 0x000000ff08087207 */ /* 0x000fe40000800000 */
[----:B------:R-:W-:Y:S01]  /*8e20*/  LOP3.LUT R0, R3, R0, RZ, 0x3c, !PT ;  /* 0x0000000003007212 */ /* 0x000fe200078e3cff */
[----:B0-----:R-:W-:Y:S06]  /*8e30*/  @!P0 BRA `(.L_x_180) ;  /* 0x00000000009c8947 */ /* 0x001fec0003800000 */
.L_x_189:
[----:B------:R-:W-:Y:S01]  /*8e40*/  IMAD R5, R8, 0x8, R5 ;  /* 0x0000000808057824 */ /* 0x000fe200078e0205 */
[----:B------:R-:W-:-:S07]  /*8e50*/  SHF.L.U32 R0, R0, 0x1f, RZ ;  /* 0x0000001f00007819 */ /* 0x000fce00000006ff */
.L_x_181:
[----:B-1----:R1:W2:Y:S02]  /*8e60*/  SYNCS.PHASECHK.TRANS64.TRYWAIT P0, [R5+URZ], R0 ;  /* 0x00000000050075a7 */ /* 0x0022a4000800017f */
[----:B--2---:R-:W-:Y:S05]  /*8e70*/  @!P0 NANOSLEEP.SYNCS 0x989680 ;  /* 0x009896800000895d */ /* 0x004fea0003900000 */
[----:B------:R-:W2:Y:S02]  /*8e80*/  @!P0 SYNCS.PHASECHK.TRANS64 P0, [R5+URZ], R0 ;  /* 0x00000000050085a7 */ /* 0x000ea4000800007f */
[----:B--2---:R-:W-:Y:S05]  /*8e90*/  @!P0 BRA `(.L_x_181) ;  /* 0xfffffffc00f08947 */ /* 0x004fea000383ffff */
.L_x_178:
[----:B------:R-:W-:Y:S05]  /*8ea0*/  BSYNC B0 ;  /* 0x0000000000007941 */ /* 0x000fea0003800000 */
.L_x_177:
[----:B------:R-:W-:Y:S05]  /*8eb0*/  EXIT ;  /* 0x000000000000794d */ /* 0x000fea0003800000 */
.L_x_21:
[----:B-1----:R1:W2:Y:S02]  /*8ec0*/  SYNCS.PHASECHK.TRANS64.TRYWAIT P1, [R3+URZ], R0 ;  /* 0x00000000030075a7 */ /* 0x0022a4000802017f */
[----:B--2---:R-:W-:Y:S05]  /*8ed0*/  @!P1 NANOSLEEP.SYNCS 0x989680 ;  /* 0x009896800000995d */ /* 0x004fea0003900000 */
[----:B------:R-:W2:Y:S02]  /*8ee0*/  @!P1 SYNCS.PHASECHK.TRANS64 P1, [R3+URZ], R0 ;  /* 0x00000000030095a7 */ /* 0x000ea4000802007f */
[----:B--2---:R-:W-:Y:S05]  /*8ef0*/  @!P1 BRA `(.L_x_21) ;  /* 0xfffffffc00f09947 */ /* 0x004fea000383ffff */
[----:B------:R-:W-:Y:S05]  /*8f00*/  BRA `(.L_x_20) ;  /* 0xffffff8800287947 */ /* 0x000fea000383ffff */
.L_x_26:
[----:B-1----:R1:W2:Y:S02]  /*8f10*/  SYNCS.PHASECHK.TRANS64.TRYWAIT P1, [R5+URZ], R4 ;  /* 0x00000004050075a7 */ /* 0x0022a4000802017f */
[----:B--2---:R-:W-:Y:S05]  /*8f20*/  @!P1 NANOSLEEP.SYNCS 0x989680 ;  /* 0x009896800000995d */ /* 0x004fea0003900000 */
[----:B------:R-:W2:Y:S02]  /*8f30*/  @!P1 SYNCS.PHASECHK.TRANS64 P1, [R5+URZ], R4 ;  /* 0x00000004050095a7 */ /* 0x000ea4000802007f */
[----:B--2---:R-:W-:Y:S05]  /*8f40*/  @!P1 BRA `(.L_x_26) ;  /* 0xfffffffc00f09947 */ /* 0x004fea000383ffff */
[----:B------:R-:W-:Y:S05]  /*8f50*/  BRA `(.L_x_25) ;  /* 0xffffff9000387947 */ /* 0x000fea000383ffff */
.L_x_165:
[----:B------:R-:W-:Y:S01]  /*8f60*/  BSSY B1, `(.L_x_182) ;  /* 0x0000006000017945 */ /* 0x000fe20003800000 */
[----:B------:R-:W-:-:S07]  /*8f70*/  IMAD.MOV.U32 R15, RZ, RZ, -0x1 ;  /* 0xffffffffff0f7424 */ /* 0x000fce00078e00ff */
[----:B------:R-:W-:Y:S05]  /*8f80*/  WARPSYNC.COLLECTIVE R15, `(.L_x_183) ;  /* 0x000000000f0c7348 */ /* 0x000fea0003c00000 */
[----:B------:R-:W-:Y:S02]  /*8f90*/  ELECT P6, UR62, PT ;  /* 0x00000000003e782f */ /* 0x000fe400038c0000 */
[----:B------:R-:W-:Y:S01]  /*8fa0*/  MOV R14, UR62 ;  /* 0x0000003e000e7c02 */ /* 0x000fe20008000f00 */
[----:B------:R-:W-:Y:S10]  /*8fb0*/  ENDCOLLECTIVE ;  /* 0x000000000000791b */ /* 0x000ff40003800000 */
.L_x_183:
[----:B------:R-:W-:Y:S05]  /*8fc0*/  BSYNC B1 ;  /* 0x0000000000017941 */ /* 0x000fea0003800000 */
.L_x_182:
[----:B------:R-:W-:Y:S05]  /*8fd0*/  BRA `(.L_x_184) ;  /* 0xfffffff000547947 */ /* 0x000fea000383ffff */
.L_x_168:
[----:B-1----:R1:W2:Y:S02]  /*8fe0*/  SYNCS.PHASECHK.TRANS64.TRYWAIT P0, [R23+URZ+0x10], R14 ;  /* 0x0000100e170075a7 */ /* 0x0022a4000800017f */
[----:B--2---:R-:W-:Y:S05]  /*8ff0*/  @!P0 NANOSLEEP.SYNCS 0x989680 ;  /* 0x009896800000895d */ /* 0x004fea0003900000 */
[----:B------:R-:W2:Y:S02]  /*9000*/  @!P0 SYNCS.PHASECHK.TRANS64 P0, [R23+URZ+0x10], R14 ;  /* 0x0000100e170085a7 */ /* 0x000ea4000800007f */
[----:B--2---:R-:W-:Y:S05]  /*9010*/  @!P0 BRA `(.L_x_168) ;  /* 0xfffffffc00f08947 */ /* 0x004fea000383ffff */
[----:B------:R-:W-:Y:S05]  /*9020*/  BRA `(.L_x_185) ;  /* 0xfffffff0008c7947 */ /* 0x000fea000383ffff */
.L_x_176:
[----:B------:R-:W-:Y:S01]  /*9030*/  BSSY B0, `(.L_x_186) ;  /* 0x0000006000007945 */ /* 0x000fe20003800000 */
[----:B------:R-:W-:-:S07]  /*9040*/  IMAD.MOV.U32 R15, RZ, RZ, -0x1 ;  /* 0xffffffffff0f7424 */ /* 0x000fce00078e00ff */
[----:B------:R-:W-:Y:S05]  /*9050*/  WARPSYNC.COLLECTIVE R15, `(.L_x_187) ;  /* 0x000000000f0c7348 */ /* 0x000fea0003c00000 */
[----:B------:R-:W-:Y:S02]  /*9060*/  ELECT P6, UR62, PT ;  /* 0x00000000003e782f */ /* 0x000fe400038c0000 */
[----:B------:R-:W-:Y:S01]  /*9070*/  MOV R14, UR62 ;  /* 0x0000003e000e7c02 */ /* 0x000fe20008000f00 */
[----:B------:R-:W-:Y:S10]  /*9080*/  ENDCOLLECTIVE ;  /* 0x000000000000791b */ /* 0x000ff40003800000 */
.L_x_187:
[----:B------:R-:W-:Y:S05]  /*9090*/  BSYNC B0 ;  /* 0x0000000000007941 */ /* 0x000fea0003800000 */
.L_x_186:
[----:B------:R-:W-:Y:S05]  /*90a0*/  BRA `(.L_x_188) ;  /* 0xfffffffc00187947 */ /* 0x000fea000383ffff */
.L_x_180:
[----:B0-----:R0:W1:Y:S02]  /*90b0*/  SYNCS.PHASECHK.TRANS64.TRYWAIT P0, [R7+URZ], R2 ;  /* 0x00000002070075a7 */ /* 0x001064000800017f */
[----:B-1----:R-:W-:Y:S05]  /*90c0*/  @!P0 NANOSLEEP.SYNCS 0x989680 ;  /* 0x009896800000895d */ /* 0x002fea0003900000 */
[----:B------:R-:W1:Y:S02]  /*90d0*/  @!P0 SYNCS.PHASECHK.TRANS64 P0, [R7+URZ], R2 ;  /* 0x00000002070085a7 */ /* 0x000e64000800007f */
[----:B-1----:R-:W-:Y:S05]  /*90e0*/  @!P0 BRA `(.L_x_180) ;  /* 0xfffffffc00f08947 */ /* 0x002fea000383ffff */
[----:B------:R-:W-:Y:S05]  /*90f0*/  BRA `(.L_x_189) ;  /* 0xfffffffc00507947 */ /* 0x000fea000383ffff */
.L_x_190:
[----:B------:R-:W-:-:S00]  /*9100*/  BRA `(.L_x_190) ;  /* 0xfffffffc00fc7947 */ /* 0x000fc0000383ffff */
[----:B------:R-:W-:-:S00]  /*9110*/  NOP ;  /* 0x0000000000007918 */ /* 0x000fc00000000000 */
        /* <DEDUP_REMOVED lines=14> */
.L_x_191:


//--------------------- .nv.global.init           --------------------------
	.section	.nv.global.init,"aw",@progbits
.nv.global.init:
	.type		$str$22,@object
	.size		$str$22,($str$23 - $str$22)
$str$22:
        /*0000*/ 	.byte	0x6b, 0x5f, 0x74, 0x69, 0x6c, 0x65, 0x5f, 0x63, 0x6f, 0x75, 0x6e, 0x74, 0x20, 0x3e, 0x3d, 0x20
        /*0010*/ 	.byte	0x31, 0x00
	.type		$str$23,@object
	.size		$str$23,(__unnamed_1 - $str$23)
$str$23:
        /*0012*/ 	.byte	0x2f, 0x74, 0x6d, 0x70, 0x2f, 0x63, 0x75, 0x74, 0x6c, 0x61, 0x73, 0x73, 0x5f, 0x73, 0x77, 0x65
        /*0022*/ 	.byte	0x65, 0x70, 0x5f, 0x73, 0x72, 0x63, 0x2f, 0x69, 0x6e, 0x63, 0x6c, 0x75, 0x64, 0x65, 0x2f, 0x63
        /*0032*/ 	.byte	0x75, 0x74, 0x6c, 0x61, 0x73, 0x73, 0x2f, 0x67, 0x65, 0x6d, 0x6d, 0x2f, 0x63, 0x6f, 0x6c, 0x6c
        /*0042*/ 	.byte	0x65, 0x63, 0x74, 0x69, 0x76, 0x65, 0x2f, 0x73, 0x6d, 0x39, 0x30, 0x5f, 0x6d, 0x6d, 0x61, 0x5f
        /*0052*/ 	.byte	0x74, 0x6d, 0x61, 0x5f, 0x67, 0x6d, 0x6d, 0x61, 0x5f, 0x73, 0x73, 0x5f, 0x77, 0x61, 0x72, 0x70
        /*0062*/ 	.byte	0x73, 0x70, 0x65, 0x63, 0x69, 0x61, 0x6c, 0x69, 0x7a, 0x65, 0x64, 0x2e, 0x68, 0x70, 0x70, 0x00
	.type		__unnamed_1,@object
	.size		__unnamed_1,(.L_0 - __unnamed_1)
__unnamed_1:
        /*0072*/ 	.byte	0x76, 0x6f, 0x69, 0x64, 0x20, 0x63, 0x75, 0x74, 0x6c, 0x61, 0x73, 0x73, 0x3a, 0x3a, 0x67, 0x65
        /* <DEDUP_REMOVED lines=177> */
        /*0b92*/ 	.byte	0x6e, 0x74, 0x69, 0x74, 0x79, 0x5d, 0x00
.L_0:


//--------------------- .nv.shared._ZN7cutlass13device_kernelINS_4gemm6kernel13GemmUniversalIN4cute5tupleIJiiiiEEENS1_10collective13CollectiveMmaINS1_34MainloopSm90TmaGmmaWarpSpecializedILi2ENS5_IJNS4_1CILi2EEENSA_ILi1EEESC_EEENS1_35KernelTmaWarpSpecializedCooperativeEEENS5_IJNSA_ILi256EEENSA_ILi64EEESH_EEENS_10tfloat32_tENS5_IJlSC_lEEESJ_SK_NS4_8TiledMMAINS4_8MMA_AtomIJNS4_4SM904GMMA29MMA_64x64x8_F32TF32TF32_SS_TNILNSO_7ScaleInE1ELSQ_1EEEEEENS4_6LayoutISD_NS5_IJSC_NSA_ILi0EEESU_EEEEENS5_IJNS4_10UnderscoreESX_SX_EEEEENS4_13SM90_TMA_LOADENS4_14ComposedLayoutINS4_7SwizzleILi3ELi4ELi3EEENS4_18smem_ptr_flag_bitsILi32EEENST_INS5_IJNSA_ILi8EEENSA_ILi32EEEEEENS5_IJS17_SC_EEEEEEEvNS4_8identityENS4_23SM90_TMA_LOAD_MULTICASTES1B_vS1C_EENS_8epilogue10collective6detail29Sm90TmaWarpSpecializedAdapterINS1G_15DefaultEpilogueISJ_SK_SK_NS1F_6thread17LinearCombinationISJ_Li1EffLNS1K_9ScaleType4KindE0ELNS_15FloatRoundStyleE2ESJ_EENS1_15EpilogueDefaultEEEEEvvEEEEvNT_6ParamsE --------------------------
	.section	.nv.shared._ZN7cutlass13device_kernelINS_4gemm6kernel13GemmUniversalIN4cute5tupleIJiiiiEEENS1_10collective13CollectiveMmaINS1_34MainloopSm90TmaGmmaWarpSpecializedILi2ENS5_IJNS4_1CILi2EEENSA_ILi1EEESC_EEENS1_35KernelTmaWarpSpecializedCooperativeEEENS5_IJNSA_ILi256EEENSA_ILi64EEESH_EEENS_10tfloat32_tENS5_IJlSC_lEEESJ_SK_NS4_8TiledMMAINS4_8MMA_AtomIJNS4_4SM904GMMA29MMA_64x64x8_F32TF32TF32_SS_TNILNSO_7ScaleInE1ELSQ_1EEEEEENS4_6LayoutISD_NS5_IJSC_NSA_ILi0EEESU_EEEEENS5_IJNS4_10UnderscoreESX_SX_EEEEENS4_13SM90_TMA_LOADENS4_14ComposedLayoutINS4_7SwizzleILi3ELi4ELi3EEENS4_18smem_ptr_flag_bitsILi32EEENST_INS5_IJNSA_ILi8EEENSA_ILi32EEEEEENS5_IJS17_SC_EEEEEEEvNS4_8identityENS4_23SM90_TMA_LOAD_MULTICASTES1B_vS1C_EENS_8epilogue10collective6detail29Sm90TmaWarpSpecializedAdapterINS1G_15DefaultEpilogueISJ_SK_SK_NS1F_6thread17LinearCombinationISJ_Li1EffLNS1K_9ScaleType4KindE0ELNS_15FloatRoundStyleE2ESJ_EENS1_15EpilogueDefaultEEEEEvvEEEEvNT_6ParamsE,"aw",@nobits
	.sectionflags	@""
	.align	16
	.zero		1024


//--------------------- .nv.shared.reserved.0     --------------------------
	.section	.nv.shared.reserved.0,"aw",@nobits
	.weak		__nv_reservedSMEM_offset_0_alias
	.size		__nv_reservedSMEM_offset_0_alias, 0, 0
	.other		__nv_reservedSMEM_offset_0_alias,@"STO_CUDA_RESERVED_SHARED STV_DEFAULT"
__nv_reservedSMEM_offset_0_alias:
	.zero		0


//--------------------- .nv.global                --------------------------
	.section	.nv.global,"aw",@nobits
.nv.global:
	.type		_ZN40_INTERNAL_ef0f4aae_4_k_cu_c55c6289_258944cute1_E,@object
	.size		_ZN40_INTERNAL_ef0f4aae_4_k_cu_c55c6289_258944cute1_E,(_ZN40_INTERNAL_ef0f4aae_4_k_cu_c55c6289_258944cuda3std3__45__cpo6cbeginE - _ZN40_INTERNAL_ef0f4aae_4_k_cu_c55c6289_258944cute1_E)
_ZN40_INTERNAL_ef0f4aae_4_k_cu_c55c6289_258944cute1_E:
	.zero		1
	.type		_ZN40_INTERNAL_ef0f4aae_4_k_cu_c55c6289_258944cuda3std3__45__cpo6cbeginE,@object
	.size		_ZN40_INTERNAL_ef0f4aae_4_k_cu_c55c6289_258944cuda3std3__45__cpo6cbeginE,(_ZN40_INTERNAL_ef0f4aae_4_k_cu_c55c6289_258944cuda3std3__48in_placeE - _ZN40_INTERNAL_ef0f4aae_4_k_cu_c55c6289_258944cuda3std3__45__cpo6cbeginE)
_ZN40_INTERNAL_ef0f4aae_4_k_cu_c55c6289_258944cuda3std3__45__cpo6cbeginE:
	.zero		1
	.type		_ZN40_INTERNAL_ef0f4aae_4_k_cu_c55c6289_258944cuda3std3__48in_placeE,@object
	.size		_ZN40_INTERNAL_ef0f4aae_4_k_cu_c55c6289_258944cuda3std3__48in_placeE,(_ZN40_INTERNAL_ef0f4aae_4_k_cu_c55c6289_258944cuda3std6ranges3__45__cpo9iter_moveE - _ZN40_INTERNAL_ef0f4aae_4_k_cu_c55c6289_258944cuda3std3__48in_placeE)
_ZN40_INTERNAL_ef0f4aae_4_k_cu_c55c6289_258944cuda3std3__48in_placeE:
	.zero		1
	.type		_ZN40_INTERNAL_ef0f4aae_4_k_cu_c55c6289_258944cuda3std6ranges3__45__cpo9iter_moveE,@object
	.size		_ZN40_INTERNAL_ef0f4aae_4_k_cu_c55c6289_258944cuda3std6ranges3__45__cpo9iter_moveE,(_ZN40_INTERNAL_ef0f4aae_4_k_cu_c55c6289_258944cuda3std3__45__cpo5beginE - _ZN40_INTERNAL_ef0f4aae_4_k_cu_c55c6289_258944cuda3std6ranges3__45__cpo9iter_moveE)
_ZN40_INTERNAL_ef0f4aae_4_k_cu_c55c6289_258944cuda3std6ranges3__45__cpo9iter_moveE:
	.zero		1
	.type		_ZN40_INTERNAL_ef0f4aae_4_k_cu_c55c6289_258944cuda3std3__45__cpo5beginE,@object
	.size		_ZN40_INTERNAL_ef0f4aae_4_k_cu_c55c6289_258944cuda3std3__45__cpo5beginE,(_ZN40_INTERNAL_ef0f4aae_4_k_cu_c55c6289_258944cuda3std3__442_GLOBAL__N__ef0f4aae_4_k_cu_c55c6289_258946ignoreE - _ZN40_INTERNAL_ef0f4aae_4_k_cu_c55c6289_258944cuda3std3__45__cpo5beginE)
_ZN40_INTERNAL_ef0f4aae_4_k_cu_c55c6289_258944cuda3std3__45__cpo5beginE:
	.zero		1
	.type		_ZN40_INTERNAL_ef0f4aae_4_k_cu_c55c6289_258944cuda3std3__442_GLOBAL__N__ef0f4aae_4_k_cu_c55c6289_258946ignoreE,@object
	.size		_ZN40_INTERNAL_ef0f4aae_4_k_cu_c55c6289_258944cuda3std3__442_GLOBAL__N__ef0f4aae_4_k_cu_c55c6289_258946ignoreE,(_ZN40_INTERNAL_ef0f4aae_4_k_cu_c55c6289_258944cute7productE - _ZN40_INTERNAL_ef0f4aae_4_k_cu_c55c6289_258944cuda3std3__442_GLOBAL__N__ef0f4aae_4_k_cu_c55c6289_258946ignoreE)
_ZN40_INTERNAL_ef0f4aae_4_k_cu_c55c6289_258944cuda3std3__442_GLOBAL__N__ef0f4aae_4_k_cu_c55c6289_258946ignoreE:
	.zero		1
	.type		_ZN40_INTERNAL_ef0f4aae_4_k_cu_c55c6289_258944cute7productE,@object
	.size		_ZN40_INTERNAL_ef0f4aae_4_k_cu_c55c6289_258944cute7productE,(_ZN40_INTERNAL_ef0f4aae_4_k_cu_c55c6289_258944cuda3std3__45__cpo3endE - _ZN40_INTERNAL_ef0f4aae_4_k_cu_c55c6289_258944cute7productE)
_ZN40_INTERNAL_ef0f4aae_4_k_cu_c55c6289_258944cute7productE:
	.zero		1
	.type		_ZN40_INTERNAL_ef0f4aae_4_k_cu_c55c6289_258944cuda3std3__45__cpo3endE,@object
	.size		_ZN40_INTERNAL_ef0f4aae_4_k_cu_c55c6289_258944cuda3std3__45__cpo3endE,(_ZN40_INTERNAL_ef0f4aae_4_k_cu_c55c6289_258944cuda3std3__419piecewise_constructE - _ZN40_INTERNAL_ef0f4aae_4_k_cu_c55c6289_258944cuda3std3__45__cpo3endE)
_ZN40_INTERNAL_ef0f4aae_4_k_cu_c55c6289_258944cuda3std3__45__cpo3endE:
	.zero		1
	.type		_ZN40_INTERNAL_ef0f4aae_4_k_cu_c55c6289_258944cuda3std3__419piecewise_constructE,@object
	.size		_ZN40_INTERNAL_ef0f4aae_4_k_cu_c55c6289_258944cuda3std3__419piecewise_constructE,(_ZN40_INTERNAL_ef0f4aae_4_k_cu_c55c6289_258944cuda3std3__45__cpo4cendE - _ZN40_INTERNAL_ef0f4aae_4_k_cu_c55c6289_258944cuda3std3__419piecewise_constructE)
_ZN40_INTERNAL_ef0f4aae_4_k_cu_c55c6289_258944cuda3std3__419piecewise_constructE:
	.zero		1
	.type		_ZN40_INTERNAL_ef0f4aae_4_k_cu_c55c6289_258944cuda3std3__45__cpo4cendE,@object
	.size		_ZN40_INTERNAL_ef0f4aae_4_k_cu_c55c6289_258944cuda3std3__45__cpo4cendE,(_ZN40_INTERNAL_ef0f4aae_4_k_cu_c55c6289_258944cuda3std6ranges3__45__cpo4swapE - _ZN40_INTERNAL_ef0f4aae_4_k_cu_c55c6289_258944cuda3std3__45__cpo4cendE)
_ZN40_INTERNAL_ef0f4aae_4_k_cu_c55c6289_258944cuda3std3__45__cpo4cendE:
	.zero		1
	.type		_ZN40_INTERNAL_ef0f4aae_4_k_cu_c55c6289_258944cuda3std6ranges3__45__cpo4swapE,@object
	.size		_ZN40_INTERNAL_ef0f4aae_4_k_cu_c55c6289_258944cuda3std6ranges3__45__cpo4swapE,(.L_8 - _ZN40_INTERNAL_ef0f4aae_4_k_cu_c55c6289_258944cuda3std6ranges3__45__cpo4swapE)
_ZN40_INTERNAL_ef0f4aae_4_k_cu_c55c6289_258944cuda3std6ranges3__45__cpo4swapE:
	.zero		1
.L_8:


//--------------------- .nv.constant0._ZN7cutlass13device_kernelINS_4gemm6kernel13GemmUniversalIN4cute5tupleIJiiiiEEENS1_10collective13CollectiveMmaINS1_34MainloopSm90TmaGmmaWarpSpecializedILi2ENS5_IJNS4_1CILi2EEENSA_ILi1EEESC_EEENS1_35KernelTmaWarpSpecializedCooperativeEEENS5_IJNSA_ILi256EEENSA_ILi64EEESH_EEENS_10tfloat32_tENS5_IJlSC_lEEESJ_SK_NS4_8TiledMMAINS4_8MMA_AtomIJNS4_4SM904GMMA29MMA_64x64x8_F32TF32TF32_SS_TNILNSO_7ScaleInE1ELSQ_1EEEEEENS4_6LayoutISD_NS5_IJSC_NSA_ILi0EEESU_EEEEENS5_IJNS4_10UnderscoreESX_SX_EEEEENS4_13SM90_TMA_LOADENS4_14ComposedLayoutINS4_7SwizzleILi3ELi4ELi3EEENS4_18smem_ptr_flag_bitsILi32EEENST_INS5_IJNSA_ILi8EEENSA_ILi32EEEEEENS5_IJS17_SC_EEEEEEEvNS4_8identityENS4_23SM90_TMA_LOAD_MULTICASTES1B_vS1C_EENS_8epilogue10collective6detail29Sm90TmaWarpSpecializedAdapterINS1G_15DefaultEpilogueISJ_SK_SK_NS1F_6thread17LinearCombinationISJ_Li1EffLNS1K_9ScaleType4KindE0ELNS_15FloatRoundStyleE2ESJ_EENS1_15EpilogueDefaultEEEEEvvEEEEvNT_6ParamsE --------------------------
	.section	.nv.constant0._ZN7cutlass13device_kernelINS_4gemm6kernel13GemmUniversalIN4cute5tupleIJiiiiEEENS1_10collective13CollectiveMmaINS1_34MainloopSm90TmaGmmaWarpSpecializedILi2ENS5_IJNS4_1CILi2EEENSA_ILi1EEESC_EEENS1_35KernelTmaWarpSpecializedCooperativeEEENS5_IJNSA_ILi256EEENSA_ILi64EEESH_EEENS_10tfloat32_tENS5_IJlSC_lEEESJ_SK_NS4_8TiledMMAINS4_8MMA_AtomIJNS4_4SM904GMMA29MMA_64x64x8_F32TF32TF32_SS_TNILNSO_7ScaleInE1ELSQ_1EEEEEENS4_6LayoutISD_NS5_IJSC_NSA_ILi0EEESU_EEEEENS5_IJNS4_10UnderscoreESX_SX_EEEEENS4_13SM90_TMA_LOADENS4_14ComposedLayoutINS4_7SwizzleILi3ELi4ELi3EEENS4_18smem_ptr_flag_bitsILi32EEENST_INS5_IJNSA_ILi8EEENSA_ILi32EEEEEENS5_IJS17_SC_EEEEEEEvNS4_8identityENS4_23SM90_TMA_LOAD_MULTICASTES1B_vS1C_EENS_8epilogue10collective6detail29Sm90TmaWarpSpecializedAdapterINS1G_15DefaultEpilogueISJ_SK_SK_NS1F_6thread17LinearCombinationISJ_Li1EffLNS1K_9ScaleType4KindE0ELNS_15FloatRoundStyleE2ESJ_EENS1_15EpilogueDefaultEEEEEvvEEEEvNT_6ParamsE,"a",@progbits
	.sectionflags	@""
	.align	4
.nv.constant0._ZN7cutlass13device_kernelINS_4gemm6kernel13GemmUniversalIN4cute5tupleIJiiiiEEENS1_10collective13CollectiveMmaINS1_34MainloopSm90TmaGmmaWarpSpecializedILi2ENS5_IJNS4_1CILi2EEENSA_ILi1EEESC_EEENS1_35KernelTmaWarpSpecializedCooperativeEEENS5_IJNSA_ILi256EEENSA_ILi64EEESH_EEENS_10tfloat32_tENS5_IJlSC_lEEESJ_SK_NS4_8TiledMMAINS4_8MMA_AtomIJNS4_4SM904GMMA29MMA_64x64x8_F32TF32TF32_SS_TNILNSO_7ScaleInE1ELSQ_1EEEEEENS4_6LayoutISD_NS5_IJSC_NSA_ILi0EEESU_EEEEENS5_IJNS4_10UnderscoreESX_SX_EEEEENS4_13SM90_TMA_LOADENS4_14ComposedLayoutINS4_7SwizzleILi3ELi4ELi3EEENS4_18smem_ptr_flag_bitsILi32EEENST_INS5_IJNSA_ILi8EEENSA_ILi32EEEEEENS5_IJS17_SC_EEEEEEEvNS4_8identityENS4_23SM90_TMA_LOAD_MULTICASTES1B_vS1C_EENS_8epilogue10collective6detail29Sm90TmaWarpSpecializedAdapterINS1G_15DefaultEpilogueISJ_SK_SK_NS1F_6thread17LinearCombinationISJ_Li1EffLNS1K_9ScaleType4KindE0ELNS_15FloatRoundStyleE2ESJ_EENS1_15EpilogueDefaultEEEEEvvEEEEvNT_6ParamsE:
	.zero		1664


//--------------------- SYMBOLS --------------------------

	.type		.nv.reservedSmem.offset0,@object
	.size		.nv.reservedSmem.offset0,0x4
	.type		__assertfail,@function
